// auto-generated by cutlass_sweep.gemm — config: {"arch": "sm_100", "cluster_m": 2, "cluster_n": 1, "dtype": "fp16", "dtype_b": "fp16", "layout": "nt", "stages": 0, "tile_k": 64, "tile_m": 256, "tile_n": 192}
#include "cutlass/cutlass.h"
#include "cutlass/gemm/collective/collective_builder.hpp"
#include "cutlass/gemm/device/gemm_universal_adapter.h"
#include "cutlass/gemm/kernel/gemm_universal.hpp"
#include "cutlass/epilogue/collective/collective_builder.hpp"

using ElemA = cutlass::half_t;
using ElemB = cutlass::half_t;
using ElemCD = cutlass::half_t;
using Acc  = float;
using TileShape    = cute::Shape<cute::_256, cute::_192, cute::_64>;
using ClusterShape = cute::Shape<cute::_2, cute::_1, cute::_1>;

using CollectiveEpilogue = typename cutlass::epilogue::collective::CollectiveBuilder<
    cutlass::arch::Sm100, cutlass::arch::OpClassTensorOp,
    TileShape, ClusterShape,
    cutlass::epilogue::collective::EpilogueTileAuto,
    Acc, Acc,
    ElemCD, cutlass::layout::RowMajor, 128 / cutlass::sizeof_bits<ElemCD>::value,
    ElemCD, cutlass::layout::RowMajor, 128 / cutlass::sizeof_bits<ElemCD>::value,
    cutlass::epilogue::collective::EpilogueScheduleAuto
  >::CollectiveOp;

using CollectiveMainloop = typename cutlass::gemm::collective::CollectiveBuilder<
    cutlass::arch::Sm100, cutlass::arch::OpClassTensorOp,
    ElemA, cutlass::layout::RowMajor, 128 / cutlass::sizeof_bits<ElemA>::value,
    ElemB, cutlass::layout::ColumnMajor, 128 / cutlass::sizeof_bits<ElemB>::value,
    Acc,
    TileShape, ClusterShape,
    cutlass::gemm::collective::StageCountAutoCarveout<static_cast<int>(sizeof(typename CollectiveEpilogue::SharedStorage))>,
    cutlass::gemm::collective::KernelScheduleAuto
  >::CollectiveOp;

using GemmKernel = cutlass::gemm::kernel::GemmUniversal<
    cute::Shape<int,int,int,int>,
    CollectiveMainloop,
    CollectiveEpilogue
>;
using Gemm = cutlass::gemm::device::GemmUniversalAdapter<GemmKernel>;

// Force the device kernel symbol into the cubin without needing a host main.
auto* _anchor = &cutlass::device_kernel<GemmKernel>;


// ===== COMPILED SASS (sm_100a) =====

	.target	sm_100a

	.elftype	@"ET_EXEC"


//--------------------- .note.nv.tkinfo           --------------------------
	.section	.note.nv.tkinfo,"",@"SHT_NOTE"
	.sectionflags	@"SHF_NOTE_NV_TKINFO"
	.tkinfo
        /*0018*/ 	.word	0x00000002
        /*0030*/ 	.string	""
        /*0030*/ 	.string	"ptxas"
        /*0030*/ 	.string	"Cuda compilation tools, release 13.0, V13.0.88"
        /*0030*/ 	.string	"Build cuda_13.0.r13.0/compiler.36424714_0"
        /*0030*/ 	.string	"-arch sm_100a -m 64 "



//--------------------- .note.nv.cuinfo           --------------------------
	.section	.note.nv.cuinfo,"",@"SHT_NOTE"
	.sectionflags	@"SHF_NOTE_NV_CUINFO"
        /*0018*/ 	.short	0x0002
        /*001a*/ 	.short	0x0064
        /*001c*/ 	.short	0x0082
	.zero		2


//--------------------- .nv.info                  --------------------------
	.section	.nv.info,"",@"SHT_CUDA_INFO"
	.align	4


	//----- nvinfo : EIATTR_REGCOUNT
	.align		4
        /*0000*/ 	.byte	0x04, 0x2f
        /*0002*/ 	.short	(.L_19 - .L_18)
	.align		4
.L_18:
        /*0004*/ 	.word	index@(_ZN7cutlass13device_kernelINS_4gemm6kernel13GemmUniversalIN4cute5tupleIJiiiiEEENS1_10collective13CollectiveMmaINS1_35MainloopSm100TmaUmmaWarpSpecializedILi6ELi2ELi2ENS5_IJNS4_1CILi2EEENSA_ILi1EEESC_EEEEENS5_IJNSA_ILi256EEENSA_ILi192EEENSA_ILi64EEEEEENS_6half_tENS5_IJlSC_lEEESJ_SK_NS4_8TiledMMAINS4_8MMA_AtomIJNS4_26SM100_MMA_F16BF16_2x1SM_SSISJ_SJ_fLi256ELi192ELNS4_4UMMA5MajorE0ELSP_0ELNSO_7ScaleInE0ELSQ_0EEEEEENS4_6LayoutINS5_IJSC_SC_SC_EEENS5_IJNSA_ILi0EEESV_SV_EEEEENS5_IJNS4_10UnderscoreESY_SY_EEEEENS4_18SM100_TMA_2SM_LOADENS4_14ComposedLayoutINS4_7SwizzleILi3ELi4ELi3EEENS4_18smem_ptr_flag_bitsILi16EEENST_INS5_IJNSA_ILi8EEESH_EEENS5_IJSH_SC_EEEEEEEvNS4_8identityES11_S1B_vS1C_EENS_8epilogue10collective18CollectiveEpilogueINS1E_23Sm100TmaWarpSpecializedILi3ELi2ELi64ELb1ELb0EEEJNS5_IJNSA_ILi128EEESG_SH_EEENS5_IJNST_IS1J_SC_EENST_ISH_SC_EEEEESJ_SK_SJ_SK_NS1E_6fusion15FusionCallbacksIS1I_NS1O_17LinearCombinationISJ_fSJ_fLNS_15FloatRoundStyleE2EEES1K_S1N_JEEENS4_5SM1004TMEM4LOAD26SM100_TMEM_LOAD_32dp32b64xENS4_13SM90_TMA_LOADES1B_NS4_39AutoVectorizingCopyWithAssumedAlignmentILi128EEENS4_14SM90_TMA_STOREES1B_S20_S20_EEEvvEEEEvNT_6ParamsE)
        /*0008*/ 	.word	0x000000ba


	//----- nvinfo : EIATTR_FRAME_SIZE
	.align		4
.L_19:
        /*000c*/ 	.byte	0x04, 0x11
        /*000e*/ 	.short	(.L_21 - .L_20)
	.align		4
.L_20:
        /*0010*/ 	.word	index@($__internal_2_$__cuda_sm10x_tcgen05_guardrail_trap_unallocated_columns_being_dealloced)
        /*0014*/ 	.word	0x00000000


	//----- nvinfo : EIATTR_FRAME_SIZE
	.align		4
.L_21:
        /*0018*/ 	.byte	0x04, 0x11
        /*001a*/ 	.short	(.L_23 - .L_22)
	.align		4
.L_22:
        /*001c*/ 	.word	index@($__internal_1_$__cuda_sm10x_tcgen05_guardrail_trap_phase_invalid_during_alloc)
        /*0020*/ 	.word	0x00000000


	//----- nvinfo : EIATTR_FRAME_SIZE
	.align		4
.L_23:
        /*0024*/ 	.byte	0x04, 0x11
        /*0026*/ 	.short	(.L_25 - .L_24)
	.align		4
.L_24:
        /*0028*/ 	.word	index@($__internal_0_$__cuda_sm10x_tcgen05_guardrail_trap_col_being_dealloced_not_returned_by_alloc)
        /*002c*/ 	.word	0x00000000


	//----- nvinfo : EIATTR_FRAME_SIZE
	.align		4
.L_25:
        /*0030*/ 	.byte	0x04, 0x11
        /*0032*/ 	.short	(.L_27 - .L_26)
	.align		4
.L_26:
        /*0034*/ 	.word	index@(_ZN7cutlass13device_kernelINS_4gemm6kernel13GemmUniversalIN4cute5tupleIJiiiiEEENS1_10collective13CollectiveMmaINS1_35MainloopSm100TmaUmmaWarpSpecializedILi6ELi2ELi2ENS5_IJNS4_1CILi2EEENSA_ILi1EEESC_EEEEENS5_IJNSA_ILi256EEENSA_ILi192EEENSA_ILi64EEEEEENS_6half_tENS5_IJlSC_lEEESJ_SK_NS4_8TiledMMAINS4_8MMA_AtomIJNS4_26SM100_MMA_F16BF16_2x1SM_SSISJ_SJ_fLi256ELi192ELNS4_4UMMA5MajorE0ELSP_0ELNSO_7ScaleInE0ELSQ_0EEEEEENS4_6LayoutINS5_IJSC_SC_SC_EEENS5_IJNSA_ILi0EEESV_SV_EEEEENS5_IJNS4_10UnderscoreESY_SY_EEEEENS4_18SM100_TMA_2SM_LOADENS4_14ComposedLayoutINS4_7SwizzleILi3ELi4ELi3EEENS4_18smem_ptr_flag_bitsILi16EEENST_INS5_IJNSA_ILi8EEESH_EEENS5_IJSH_SC_EEEEEEEvNS4_8identityES11_S1B_vS1C_EENS_8epilogue10collective18CollectiveEpilogueINS1E_23Sm100TmaWarpSpecializedILi3ELi2ELi64ELb1ELb0EEEJNS5_IJNSA_ILi128EEESG_SH_EEENS5_IJNST_IS1J_SC_EENST_ISH_SC_EEEEESJ_SK_SJ_SK_NS1E_6fusion15FusionCallbacksIS1I_NS1O_17LinearCombinationISJ_fSJ_fLNS_15FloatRoundStyleE2EEES1K_S1N_JEEENS4_5SM1004TMEM4LOAD26SM100_TMEM_LOAD_32dp32b64xENS4_13SM90_TMA_LOADES1B_NS4_39AutoVectorizingCopyWithAssumedAlignmentILi128EEENS4_14SM90_TMA_STOREES1B_S20_S20_EEEvvEEEEvNT_6ParamsE)
        /*0038*/ 	.word	0x00000000


	//----- nvinfo : EIATTR_MIN_STACK_SIZE
	.align		4
.L_27:
        /*003c*/ 	.byte	0x04, 0x12
        /*003e*/ 	.short	(.L_29 - .L_28)
	.align		4
.L_28:
        /*0040*/ 	.word	index@(_ZN7cutlass13device_kernelINS_4gemm6kernel13GemmUniversalIN4cute5tupleIJiiiiEEENS1_10collective13CollectiveMmaINS1_35MainloopSm100TmaUmmaWarpSpecializedILi6ELi2ELi2ENS5_IJNS4_1CILi2EEENSA_ILi1EEESC_EEEEENS5_IJNSA_ILi256EEENSA_ILi192EEENSA_ILi64EEEEEENS_6half_tENS5_IJlSC_lEEESJ_SK_NS4_8TiledMMAINS4_8MMA_AtomIJNS4_26SM100_MMA_F16BF16_2x1SM_SSISJ_SJ_fLi256ELi192ELNS4_4UMMA5MajorE0ELSP_0ELNSO_7ScaleInE0ELSQ_0EEEEEENS4_6LayoutINS5_IJSC_SC_SC_EEENS5_IJNSA_ILi0EEESV_SV_EEEEENS5_IJNS4_10UnderscoreESY_SY_EEEEENS4_18SM100_TMA_2SM_LOADENS4_14ComposedLayoutINS4_7SwizzleILi3ELi4ELi3EEENS4_18smem_ptr_flag_bitsILi16EEENST_INS5_IJNSA_ILi8EEESH_EEENS5_IJSH_SC_EEEEEEEvNS4_8identityES11_S1B_vS1C_EENS_8epilogue10collective18CollectiveEpilogueINS1E_23Sm100TmaWarpSpecializedILi3ELi2ELi64ELb1ELb0EEEJNS5_IJNSA_ILi128EEESG_SH_EEENS5_IJNST_IS1J_SC_EENST_ISH_SC_EEEEESJ_SK_SJ_SK_NS1E_6fusion15FusionCallbacksIS1I_NS1O_17LinearCombinationISJ_fSJ_fLNS_15FloatRoundStyleE2EEES1K_S1N_JEEENS4_5SM1004TMEM4LOAD26SM100_TMEM_LOAD_32dp32b64xENS4_13SM90_TMA_LOADES1B_NS4_39AutoVectorizingCopyWithAssumedAlignmentILi128EEENS4_14SM90_TMA_STOREES1B_S20_S20_EEEvvEEEEvNT_6ParamsE)
        /*0044*/ 	.word	0x00000000
.L_29:


//--------------------- .nv.compat                --------------------------
	.section	.nv.compat,"",@"SHT_CUDA_COMPAT_INFO"
	.align	4
        /*0000*/ 	.byte	0x02, 0x09, 0x01, 0x00, 0x02, 0x02, 0x02, 0x00, 0x02, 0x05, 0x05, 0x00, 0x03, 0x07, 0x01, 0x01
        /*0010*/ 	.byte	0x02, 0x03, 0x01, 0x00, 0x02, 0x06, 0x01, 0x00, 0x04, 0x0b, 0x08, 0x00, 0x09, 0x00, 0x00, 0x00
        /*0020*/ 	.byte	0x00, 0x00, 0x00, 0x00


//--------------------- .nv.info._ZN7cutlass13device_kernelINS_4gemm6kernel13GemmUniversalIN4cute5tupleIJiiiiEEENS1_10collective13CollectiveMmaINS1_35MainloopSm100TmaUmmaWarpSpecializedILi6ELi2ELi2ENS5_IJNS4_1CILi2EEENSA_ILi1EEESC_EEEEENS5_IJNSA_ILi256EEENSA_ILi192EEENSA_ILi64EEEEEENS_6half_tENS5_IJlSC_lEEESJ_SK_NS4_8TiledMMAINS4_8MMA_AtomIJNS4_26SM100_MMA_F16BF16_2x1SM_SSISJ_SJ_fLi256ELi192ELNS4_4UMMA5MajorE0ELSP_0ELNSO_7ScaleInE0ELSQ_0EEEEEENS4_6LayoutINS5_IJSC_SC_SC_EEENS5_IJNSA_ILi0EEESV_SV_EEEEENS5_IJNS4_10UnderscoreESY_SY_EEEEENS4_18SM100_TMA_2SM_LOADENS4_14ComposedLayoutINS4_7SwizzleILi3ELi4ELi3EEENS4_18smem_ptr_flag_bitsILi16EEENST_INS5_IJNSA_ILi8EEESH_EEENS5_IJSH_SC_EEEEEEEvNS4_8identityES11_S1B_vS1C_EENS_8epilogue10collective18CollectiveEpilogueINS1E_23Sm100TmaWarpSpecializedILi3ELi2ELi64ELb1ELb0EEEJNS5_IJNSA_ILi128EEESG_SH_EEENS5_IJNST_IS1J_SC_EENST_ISH_SC_EEEEESJ_SK_SJ_SK_NS1E_6fusion15FusionCallbacksIS1I_NS1O_17LinearCombinationISJ_fSJ_fLNS_15FloatRoundStyleE2EEES1K_S1N_JEEENS4_5SM1004TMEM4LOAD26SM100_TMEM_LOAD_32dp32b64xENS4_13SM90_TMA_LOADES1B_NS4_39AutoVectorizingCopyWithAssumedAlignmentILi128EEENS4_14SM90_TMA_STOREES1B_S20_S20_EEEvvEEEEvNT_6ParamsE --------------------------
	.section	.nv.info._ZN7cutlass13device_kernelINS_4gemm6kernel13GemmUniversalIN4cute5tupleIJiiiiEEENS1_10collective13CollectiveMmaINS1_35MainloopSm100TmaUmmaWarpSpecializedILi6ELi2ELi2ENS5_IJNS4_1CILi2EEENSA_ILi1EEESC_EEEEENS5_IJNSA_ILi256EEENSA_ILi192EEENSA_ILi64EEEEEENS_6half_tENS5_IJlSC_lEEESJ_SK_NS4_8TiledMMAINS4_8MMA_AtomIJNS4_26SM100_MMA_F16BF16_2x1SM_SSISJ_SJ_fLi256ELi192ELNS4_4UMMA5MajorE0ELSP_0ELNSO_7ScaleInE0ELSQ_0EEEEEENS4_6LayoutINS5_IJSC_SC_SC_EEENS5_IJNSA_ILi0EEESV_SV_EEEEENS5_IJNS4_10UnderscoreESY_SY_EEEEENS4_18SM100_TMA_2SM_LOADENS4_14ComposedLayoutINS4_7SwizzleILi3ELi4ELi3EEENS4_18smem_ptr_flag_bitsILi16EEENST_INS5_IJNSA_ILi8EEESH_EEENS5_IJSH_SC_EEEEEEEvNS4_8identityES11_S1B_vS1C_EENS_8epilogue10collective18CollectiveEpilogueINS1E_23Sm100TmaWarpSpecializedILi3ELi2ELi64ELb1ELb0EEEJNS5_IJNSA_ILi128EEESG_SH_EEENS5_IJNST_IS1J_SC_EENST_ISH_SC_EEEEESJ_SK_SJ_SK_NS1E_6fusion15FusionCallbacksIS1I_NS1O_17LinearCombinationISJ_fSJ_fLNS_15FloatRoundStyleE2EEES1K_S1N_JEEENS4_5SM1004TMEM4LOAD26SM100_TMEM_LOAD_32dp32b64xENS4_13SM90_TMA_LOADES1B_NS4_39AutoVectorizingCopyWithAssumedAlignmentILi128EEENS4_14SM90_TMA_STOREES1B_S20_S20_EEEvvEEEEvNT_6ParamsE,"",@"SHT_CUDA_INFO"
	.sectionflags	@""
	.align	4


	//----- nvinfo : EIATTR_CUDA_API_VERSION
	.align		4
        /*0000*/ 	.byte	0x04, 0x37
        /*0002*/ 	.short	(.L_31 - .L_30)
.L_30:
        /*0004*/ 	.word	0x00000082


	//----- nvinfo : EIATTR_KPARAM_INFO
	.align		4
.L_31:
        /*0008*/ 	.byte	0x04, 0x17
        /*000a*/ 	.short	(.L_33 - .L_32)
.L_32:
        /*000c*/ 	.word	0x00000000
        /*0010*/ 	.short	0x0000
        /*0012*/ 	.short	0x0000
        /*0014*/ 	.byte	0x00, 0xf0, 0x01, 0x20


	//----- nvinfo : EIATTR_AT_ENTRY_FRAGMENTS
	.align		4
.L_33:
        /*0018*/ 	.byte	0x04, 0x4f
        /*001a*/ 	.short	(.L_35 - .L_34)


	//   ....[0]....
.L_34:
        /*001c*/ 	.word	0x00000007


	//----- nvinfo : EIATTR_RESERVED_SMEM_USED
	.align		4
.L_35:
        /*0020*/ 	.byte	0x01, 0x41
	.zero		2


	//----- nvinfo : EIATTR_SPARSE_MMA_MASK
	.align		4
        /*0024*/ 	.byte	0x03, 0x50
        /*0026*/ 	.short	0x0000


	//----- nvinfo : EIATTR_TCGEN05_2CTA_USED
	.align		4
        /*0028*/ 	.byte	0x01, 0x52
	.zero		2


	//----- nvinfo : EIATTR_MAXREG_COUNT
	.align		4
        /*002c*/ 	.byte	0x03, 0x1b
        /*002e*/ 	.short	0x00ff


	//----- nvinfo : EIATTR_NUM_BARRIERS
	.align		4
        /*0030*/ 	.byte	0x02, 0x4c
        /*0032*/ 	.byte	0x07
	.zero		1


	//----- nvinfo : EIATTR_EXTERNS
	.align		4
        /*0034*/ 	.byte	0x04, 0x0f
        /*0036*/ 	.short	(.L_37 - .L_36)


	//   ....[0]....
	.align		4
.L_36:
        /*0038*/ 	.word	index@(__assertfail)


	//----- nvinfo : EIATTR_MERCURY_ISA_VERSION
	.align		4
.L_37:
        /*003c*/ 	.byte	0x03, 0x5f
        /*003e*/ 	.short	0x0101


	//----- nvinfo : EIATTR_INT_WARP_WIDE_INSTR_OFFSETS
	.align		4
        /*0040*/ 	.byte	0x04, 0x31
        /*0042*/ 	.short	(.L_39 - .L_38)


	//   ....[0]....
.L_38:
        /*0044*/ 	.word	0x00000cf0


	//   ....[1]....
        /*0048*/ 	.word	0x00000d90


	//   ....[2]....
        /*004c*/ 	.word	0x000020f0


	//   ....[3]....
        /*0050*/ 	.word	0x00003fd0


	//   ....[4]....
        /*0054*/ 	.word	0x00003ff0


	//   ....[5]....
        /*0058*/ 	.word	0x00004020


	//   ....[6]....
        /*005c*/ 	.word	0x00004950


	//   ....[7]....
        /*0060*/ 	.word	0x000049c0


	//   ....[8]....
        /*0064*/ 	.word	0x00004ac0


	//   ....[9]....
        /*0068*/ 	.word	0x00004b50


	//   ....[10]....
        /*006c*/ 	.word	0x00004d30


	//   ....[11]....
        /*0070*/ 	.word	0x00004e90


	//----- nvinfo : EIATTR_COOP_GROUP_MASK_REGIDS
	.align		4
.L_39:
        /*0074*/ 	.byte	0x04, 0x29
        /*0076*/ 	.short	(.L_41 - .L_40)


	//   ....[0]....
.L_40:
        /*0078*/ 	.word	0xffffffff


	//   ....[1]....
        /*007c*/ 	.word	0xffffffff


	//   ....[2]....
        /*0080*/ 	.word	0xffffffff


	//   ....[3]....
        /*0084*/ 	.word	0xffffffff


	//   ....[4]....
        /*0088*/ 	.word	0xffffffff


	//   ....[5]....
        /*008c*/ 	.word	0xffffffff


	//   ....[6]....
        /*0090*/ 	.word	0xffffffff


	//   ....[7]....
        /*0094*/ 	.word	0xffffffff


	//   ....[8]....
        /*0098*/ 	.word	0xffffffff


	//   ....[9]....
        /*009c*/ 	.word	0xffffffff


	//   ....[10]....
        /*00a0*/ 	.word	0xffffffff


	//   ....[11]....
        /*00a4*/ 	.word	0xffffffff


	//   ....[12]....
        /*00a8*/ 	.word	0xffffffff


	//   ....[13]....
        /*00ac*/ 	.word	0xffffffff


	//----- nvinfo : EIATTR_COOP_GROUP_INSTR_OFFSETS
	.align		4
.L_41:
        /*00b0*/ 	.byte	0x04, 0x28
        /*00b2*/ 	.short	(.L_43 - .L_42)


	//   ....[0]....
.L_42:
        /*00b4*/ 	.word	0x000000c0


	//   ....[1]....
        /*00b8*/ 	.word	0x00000500


	//   ....[2]....
        /*00bc*/ 	.word	0x000006c0


	//   ....[3]....
        /*00c0*/ 	.word	0x00000830


	//   ....[4]....
        /*00c4*/ 	.word	0x00000920


	//   ....[5]....
        /*00c8*/ 	.word	0x00000a80


	//   ....[6]....
        /*00cc*/ 	.word	0x00000bd0


	//   ....[7]....
        /*00d0*/ 	.word	0x00000e10


	//   ....[8]....
        /*00d4*/ 	.word	0x00001fd0


	//   ....[9]....
        /*00d8*/ 	.word	0x00002ed0


	//   ....[10]....
        /*00dc*/ 	.word	0x000033a0


	//   ....[11]....
        /*00e0*/ 	.word	0x000033d0


	//   ....[12]....
        /*00e4*/ 	.word	0x00003ee0


	//   ....[13]....
        /*00e8*/ 	.word	0x000040e0


	//----- nvinfo : EIATTR_VRC_CTA_INIT_COUNT
	.align		4
.L_43:
        /*00ec*/ 	.byte	0x02, 0x4a
        /*00ee*/ 	.byte	0x80
	.zero		1


	//----- nvinfo : EIATTR_SYSCALL_OFFSETS
	.align		4
        /*00f0*/ 	.byte	0x04, 0x46
        /*00f2*/ 	.short	(.L_45 - .L_44)


	//   ....[0]....
.L_44:
        /*00f4*/ 	.word	0x00005920


	//   ....[1]....
        /*00f8*/ 	.word	0x00005a10


	//   ....[2]....
        /*00fc*/ 	.word	0x00006380


	//   ....[3]....
        /*0100*/ 	.word	0x00007850


	//   ....[4]....
        /*0104*/ 	.word	0x00008c80


	//----- nvinfo : EIATTR_MBARRIER_INSTR_OFFSETS
	.align		4
.L_45:
        /*0108*/ 	.byte	0x04, 0x39
        /*010a*/ 	.short	(.L_47 - .L_46)


	//   ....[0]....
.L_46:
        /*010c*/ 	.word	0x000005f0
        /*0110*/ 	.word	0x000000ff
        /*0114*/ 	.word	0x00000000
        /*0118*/ 	.short	0x0100
        /*011a*/ 	.byte	0x05
	.zero		1


	//   ....[1]....
        /*011c*/ 	.word	0x00000600
        /*0120*/ 	.word	0x000000ff
        /*0124*/ 	.word	0x00000030
        /*0128*/ 	.short	0x0100
        /*012a*/ 	.byte	0x05
	.zero		1


	//   ....[2]....
        /*012c*/ 	.word	0x00000610
        /*0130*/ 	.word	0x000000ff
        /*0134*/ 	.word	0x00000008
        /*0138*/ 	.short	0x0100
        /*013a*/ 	.byte	0x05
	.zero		1


	//   ....[3]....
        /*013c*/ 	.word	0x00000620
        /*0140*/ 	.word	0x000000ff
        /*0144*/ 	.word	0x00000038
        /*0148*/ 	.short	0x0100
        /*014a*/ 	.byte	0x05
	.zero		1


	//   ....[4]....
        /*014c*/ 	.word	0x00000630
        /*0150*/ 	.word	0x000000ff
        /*0154*/ 	.word	0x00000010
        /*0158*/ 	.short	0x0100
        /*015a*/ 	.byte	0x05
	.zero		1


	//   ....[5]....
        /*015c*/ 	.word	0x00000640
        /*0160*/ 	.word	0x000000ff
        /*0164*/ 	.word	0x00000040
        /*0168*/ 	.short	0x0100
        /*016a*/ 	.byte	0x05
	.zero		1


	//   ....[6]....
        /*016c*/ 	.word	0x00000650
        /*0170*/ 	.word	0x000000ff
        /*0174*/ 	.word	0x00000018
        /*0178*/ 	.short	0x0100
        /*017a*/ 	.byte	0x05
	.zero		1


	//   ....[7]....
        /*017c*/ 	.word	0x00000660
        /*0180*/ 	.word	0x000000ff
        /*0184*/ 	.word	0x00000048
        /*0188*/ 	.short	0x0100
        /*018a*/ 	.byte	0x05
	.zero		1


	//   ....[8]....
        /*018c*/ 	.word	0x00000670
        /*0190*/ 	.word	0x000000ff
        /*0194*/ 	.word	0x00000020
        /*0198*/ 	.short	0x0100
        /*019a*/ 	.byte	0x05
	.zero		1


	//   ....[9]....
        /*019c*/ 	.word	0x00000680
        /*01a0*/ 	.word	0x000000ff
        /*01a4*/ 	.word	0x00000050
        /*01a8*/ 	.short	0x0100
        /*01aa*/ 	.byte	0x05
	.zero		1


	//   ....[10]....
        /*01ac*/ 	.word	0x00000690
        /*01b0*/ 	.word	0x000000ff
        /*01b4*/ 	.word	0x00000028
        /*01b8*/ 	.short	0x0100
        /*01ba*/ 	.byte	0x05
	.zero		1


	//   ....[11]....
        /*01bc*/ 	.word	0x000006a0
        /*01c0*/ 	.word	0x000000ff
        /*01c4*/ 	.word	0x00000058
        /*01c8*/ 	.short	0x0100
        /*01ca*/ 	.byte	0x05
	.zero		1


	//   ....[12]....
        /*01cc*/ 	.word	0x000007c0
        /*01d0*/ 	.word	0x000000ff
        /*01d4*/ 	.word	0x00000060
        /*01d8*/ 	.short	0x0100
        /*01da*/ 	.byte	0x06
	.zero		1


	//   ....[13]....
        /*01dc*/ 	.word	0x000007d0
        /*01e0*/ 	.word	0x000000ff
        /*01e4*/ 	.word	0x00000078
        /*01e8*/ 	.short	0x0100
        /*01ea*/ 	.byte	0x06
	.zero		1


	//   ....[14]....
        /*01ec*/ 	.word	0x000007e0
        /*01f0*/ 	.word	0x000000ff
        /*01f4*/ 	.word	0x00000068
        /*01f8*/ 	.short	0x0100
        /*01fa*/ 	.byte	0x06
	.zero		1


	//   ....[15]....
        /*01fc*/ 	.word	0x000007f0
        /*0200*/ 	.word	0x000000ff
        /*0204*/ 	.word	0x00000080
        /*0208*/ 	.short	0x0100
        /*020a*/ 	.byte	0x06
	.zero		1


	//   ....[16]....
        /*020c*/ 	.word	0x00000800
        /*0210*/ 	.word	0x000000ff
        /*0214*/ 	.word	0x00000070
        /*0218*/ 	.short	0x0100
        /*021a*/ 	.byte	0x06
	.zero		1


	//   ....[17]....
        /*021c*/ 	.word	0x00000810
        /*0220*/ 	.word	0x000000ff
        /*0224*/ 	.word	0x00000088
        /*0228*/ 	.short	0x0100
        /*022a*/ 	.byte	0x06
	.zero		1


	//   ....[18]....
        /*022c*/ 	.word	0x000008f0
        /*0230*/ 	.word	0x000000ff
        /*0234*/ 	.word	0x00000090
        /*0238*/ 	.short	0x0100
        /*023a*/ 	.byte	0x05
	.zero		1


	//   ....[19]....
        /*023c*/ 	.word	0x00000900
        /*0240*/ 	.word	0x000000ff
        /*0244*/ 	.word	0x00000098
        /*0248*/ 	.short	0x0100
        /*024a*/ 	.byte	0x05
	.zero		1


	//   ....[20]....
        /*024c*/ 	.word	0x00000a30
        /*0250*/ 	.word	0x000000ff
        /*0254*/ 	.word	0x000000a0
        /*0258*/ 	.short	0x0100
        /*025a*/ 	.byte	0x05
	.zero		1


	//   ....[21]....
        /*025c*/ 	.word	0x00000a40
        /*0260*/ 	.word	0x000000ff
        /*0264*/ 	.word	0x000000b0
        /*0268*/ 	.short	0x0100
        /*026a*/ 	.byte	0x05
	.zero		1


	//   ....[22]....
        /*026c*/ 	.word	0x00000a50
        /*0270*/ 	.word	0x000000ff
        /*0274*/ 	.word	0x000000a8
        /*0278*/ 	.short	0x0100
        /*027a*/ 	.byte	0x05
	.zero		1


	//   ....[23]....
        /*027c*/ 	.word	0x00000a60
        /*0280*/ 	.word	0x000000ff
        /*0284*/ 	.word	0x000000b8
        /*0288*/ 	.short	0x0100
        /*028a*/ 	.byte	0x05
	.zero		1


	//   ....[24]....
        /*028c*/ 	.word	0x00000b80
        /*0290*/ 	.word	0x000000ff
        /*0294*/ 	.word	0x000000c0
        /*0298*/ 	.short	0x0100
        /*029a*/ 	.byte	0x06
	.zero		1


	//   ....[25]....
        /*029c*/ 	.word	0x00000b90
        /*02a0*/ 	.word	0x000000ff
        /*02a4*/ 	.word	0x000000d0
        /*02a8*/ 	.short	0x0100
        /*02aa*/ 	.byte	0x06
	.zero		1


	//   ....[26]....
        /*02ac*/ 	.word	0x00000ba0
        /*02b0*/ 	.word	0x000000ff
        /*02b4*/ 	.word	0x000000c8
        /*02b8*/ 	.short	0x0100
        /*02ba*/ 	.byte	0x06
	.zero		1


	//   ....[27]....
        /*02bc*/ 	.word	0x00000bb0
        /*02c0*/ 	.word	0x000000ff
        /*02c4*/ 	.word	0x000000d8
        /*02c8*/ 	.short	0x0100
        /*02ca*/ 	.byte	0x06
	.zero		1


	//   ....[28]....
        /*02cc*/ 	.word	0x00000ca0
        /*02d0*/ 	.word	0x000000ff
        /*02d4*/ 	.word	0x000000e0
        /*02d8*/ 	.short	0x0100
        /*02da*/ 	.byte	0x05
	.zero		1


	//   ....[29]....
        /*02dc*/ 	.word	0x00000cb0
        /*02e0*/ 	.word	0x000000ff
        /*02e4*/ 	.word	0x000000f0
        /*02e8*/ 	.short	0x0100
        /*02ea*/ 	.byte	0x05
	.zero		1


	//   ....[30]....
        /*02ec*/ 	.word	0x00000cc0
        /*02f0*/ 	.word	0x000000ff
        /*02f4*/ 	.word	0x000000e8
        /*02f8*/ 	.short	0x0100
        /*02fa*/ 	.byte	0x05
	.zero		1


	//   ....[31]....
        /*02fc*/ 	.word	0x00000cd0
        /*0300*/ 	.word	0x000000ff
        /*0304*/ 	.word	0x000000f8
        /*0308*/ 	.short	0x0100
        /*030a*/ 	.byte	0x05
	.zero		1


	//   ....[32]....
        /*030c*/ 	.word	0x00000dc0
        /*0310*/ 	.word	0x000000ff
        /*0314*/ 	.word	0x00000100
        /*0318*/ 	.short	0x0100
        /*031a*/ 	.byte	0x04
	.zero		1


	//   ....[33]....
        /*031c*/ 	.word	0x000017d0
        /*0320*/ 	.word	0x00000003
        /*0324*/ 	.word	0x000000f0
        /*0328*/ 	.short	0x010a
        /*032a*/ 	.byte	0xff
	.zero		1


	//   ....[34]....
        /*032c*/ 	.word	0x00001800
        /*0330*/ 	.word	0x00000003
        /*0334*/ 	.word	0x000000e0
        /*0338*/ 	.short	0x0101
        /*033a*/ 	.byte	0xff
	.zero		1


	//   ....[35]....
        /*033c*/ 	.word	0x00001910
        /*0340*/ 	.word	0x000000ff
        /*0344*/ 	.word	0x00000030
        /*0348*/ 	.short	0x010a
        /*034a*/ 	.byte	0x05
	.zero		1


	//   ....[36]....
        /*034c*/ 	.word	0x000019d0
        /*0350*/ 	.word	0x000000ff
        /*0354*/ 	.word	0x00000030
        /*0358*/ 	.short	0x010a
        /*035a*/ 	.byte	0x21
	.zero		1


	//   ....[37]....
        /*035c*/ 	.word	0x00001b80
        /*0360*/ 	.word	0x000000ff
        /*0364*/ 	.word	0x00000030
        /*0368*/ 	.short	0x010a
        /*036a*/ 	.byte	0x08
	.zero		1


	//   ....[38]....
        /*036c*/ 	.word	0x00001c80
        /*0370*/ 	.word	0x000000ff
        /*0374*/ 	.word	0x00000098
        /*0378*/ 	.short	0x0101
        /*037a*/ 	.byte	0x04
	.zero		1


	//   ....[39]....
        /*037c*/ 	.word	0x00001ca0
        /*0380*/ 	.word	0x000000ff
        /*0384*/ 	.word	0x00000030
        /*0388*/ 	.short	0x010a
        /*038a*/ 	.byte	0x05
	.zero		1


	//   ....[40]....
        /*038c*/ 	.word	0x00001d20
        /*0390*/ 	.word	0x000000ff
        /*0394*/ 	.word	0x00000030
        /*0398*/ 	.short	0x010a
        /*039a*/ 	.byte	0x11
	.zero		1


	//   ....[41]....
        /*039c*/ 	.word	0x00001eb0
        /*03a0*/ 	.word	0x000000ff
        /*03a4*/ 	.word	0x00000030
        /*03a8*/ 	.short	0x010a
        /*03aa*/ 	.byte	0x08
	.zero		1


	//   ....[42]....
        /*03ac*/ 	.word	0x00002000
        /*03b0*/ 	.word	0x00000002
        /*03b4*/ 	.word	0x000000a0
        /*03b8*/ 	.short	0x010a
        /*03ba*/ 	.byte	0xff
	.zero		1


	//   ....[43]....
        /*03bc*/ 	.word	0x000020c0
        /*03c0*/ 	.word	0x00000002
        /*03c4*/ 	.word	0x00000000
        /*03c8*/ 	.short	0x0101
        /*03ca*/ 	.byte	0xff
	.zero		1


	//   ....[44]....
        /*03cc*/ 	.word	0x00002620
        /*03d0*/ 	.word	0x000000ff
        /*03d4*/ 	.word	0x00000000
        /*03d8*/ 	.short	0x010a
        /*03da*/ 	.byte	0x05
	.zero		1


	//   ....[45]....
        /*03dc*/ 	.word	0x000026b0
        /*03e0*/ 	.word	0x000000ff
        /*03e4*/ 	.word	0x00000000
        /*03e8*/ 	.short	0x010a
        /*03ea*/ 	.byte	0x05
	.zero		1


	//   ....[46]....
        /*03ec*/ 	.word	0x00002740
        /*03f0*/ 	.word	0x000000ff
        /*03f4*/ 	.word	0x00000000
        /*03f8*/ 	.short	0x010a
        /*03fa*/ 	.byte	0x05
	.zero		1


	//   ....[47]....
        /*03fc*/ 	.word	0x000027d0
        /*0400*/ 	.word	0x000000ff
        /*0404*/ 	.word	0x00000000
        /*0408*/ 	.short	0x010a
        /*040a*/ 	.byte	0x05
	.zero		1


	//   ....[48]....
        /*040c*/ 	.word	0x00002860
        /*0410*/ 	.word	0x000000ff
        /*0414*/ 	.word	0x00000000
        /*0418*/ 	.short	0x010a
        /*041a*/ 	.byte	0x05
	.zero		1


	//   ....[49]....
        /*041c*/ 	.word	0x00002900
        /*0420*/ 	.word	0x00000000
        /*0424*/ 	.word	0x00000000
        /*0428*/ 	.short	0x010a
        /*042a*/ 	.byte	0xff
	.zero		1


	//   ....[50]....
        /*042c*/ 	.word	0x00002a30
        /*0430*/ 	.word	0x00000000
        /*0434*/ 	.word	0x000000e0
        /*0438*/ 	.short	0x010a
        /*043a*/ 	.byte	0xff
	.zero		1


	//   ....[51]....
        /*043c*/ 	.word	0x00002aa0
        /*0440*/ 	.word	0x00000004
        /*0444*/ 	.word	0x00000000
        /*0448*/ 	.short	0x0101
        /*044a*/ 	.byte	0xff
	.zero		1


	//   ....[52]....
        /*044c*/ 	.word	0x00002ac0
        /*0450*/ 	.word	0x000000ff
        /*0454*/ 	.word	0x000000b0
        /*0458*/ 	.short	0x010a
        /*045a*/ 	.byte	0x05
	.zero		1


	//   ....[53]....
        /*045c*/ 	.word	0x00002be0
        /*0460*/ 	.word	0x00000000
        /*0464*/ 	.word	0x000000a0
        /*0468*/ 	.short	0x010a
        /*046a*/ 	.byte	0xff
	.zero		1


	//   ....[54]....
        /*046c*/ 	.word	0x00002ce0
        /*0470*/ 	.word	0x00000000
        /*0474*/ 	.word	0x00000000
        /*0478*/ 	.short	0x0101
        /*047a*/ 	.byte	0xff
	.zero		1


	//   ....[55]....
        /*047c*/ 	.word	0x00002d70
        /*0480*/ 	.word	0x000000ff
        /*0484*/ 	.word	0x000000b0
        /*0488*/ 	.short	0x0106
        /*048a*/ 	.byte	0x05
	.zero		1


	//   ....[56]....
        /*048c*/ 	.word	0x00002d90
        /*0490*/ 	.word	0x000000ff
        /*0494*/ 	.word	0x000000b0
        /*0498*/ 	.short	0x010a
        /*049a*/ 	.byte	0x05
	.zero		1


	//   ....[57]....
        /*049c*/ 	.word	0x00002e20
        /*04a0*/ 	.word	0x000000ff
        /*04a4*/ 	.word	0x000000b0
        /*04a8*/ 	.short	0x0106
        /*04aa*/ 	.byte	0x04
	.zero		1


	//   ....[58]....
        /*04ac*/ 	.word	0x00002e60
        /*04b0*/ 	.word	0x00000000
        /*04b4*/ 	.word	0x000000b0
        /*04b8*/ 	.short	0x010a
        /*04ba*/ 	.byte	0xff
	.zero		1


	//   ....[59]....
        /*04bc*/ 	.word	0x000030a0
        /*04c0*/ 	.word	0x000000ff
        /*04c4*/ 	.word	0x00000008
        /*04c8*/ 	.short	0x010a
        /*04ca*/ 	.byte	0x04
	.zero		1


	//   ....[60]....
        /*04cc*/ 	.word	0x000030c0
        /*04d0*/ 	.word	0x000000ff
        /*04d4*/ 	.word	0x00000008
        /*04d8*/ 	.short	0x010a
        /*04da*/ 	.byte	0x04
	.zero		1


	//   ....[61]....
        /*04dc*/ 	.word	0x00003250
        /*04e0*/ 	.word	0x000000ff
        /*04e4*/ 	.word	0x00000008
        /*04e8*/ 	.short	0x010a
        /*04ea*/ 	.byte	0x04
	.zero		1


	//   ....[62]....
        /*04ec*/ 	.word	0x00003270
        /*04f0*/ 	.word	0x000000ff
        /*04f4*/ 	.word	0x00000008
        /*04f8*/ 	.short	0x010a
        /*04fa*/ 	.byte	0x04
	.zero		1


	//   ....[63]....
        /*04fc*/ 	.word	0x00003330
        /*0500*/ 	.word	0x000000ff
        /*0504*/ 	.word	0x00000000
        /*0508*/ 	.short	0x0101
        /*050a*/ 	.byte	0x05
	.zero		1


	//   ....[64]....
        /*050c*/ 	.word	0x00003670
        /*0510*/ 	.word	0x00000000
        /*0514*/ 	.word	0x000000a0
        /*0518*/ 	.short	0x010a
        /*051a*/ 	.byte	0xff
	.zero		1


	//   ....[65]....
        /*051c*/ 	.word	0x00003730
        /*0520*/ 	.word	0x00000000
        /*0524*/ 	.word	0x00000000
        /*0528*/ 	.short	0x0101
        /*052a*/ 	.byte	0xff
	.zero		1


	//   ....[66]....
        /*052c*/ 	.word	0x000037f0
        /*0530*/ 	.word	0x000000ff
        /*0534*/ 	.word	0x00000000
        /*0538*/ 	.short	0x010a
        /*053a*/ 	.byte	0x05
	.zero		1


	//   ....[67]....
        /*053c*/ 	.word	0x00003800
        /*0540*/ 	.word	0x000000ff
        /*0544*/ 	.word	0x000000d0
        /*0548*/ 	.short	0x010a
        /*054a*/ 	.byte	0x13
	.zero		1


	//   ....[68]....
        /*054c*/ 	.word	0x000038b0
        /*0550*/ 	.word	0x000000ff
        /*0554*/ 	.word	0x00000000
        /*0558*/ 	.short	0x010a
        /*055a*/ 	.byte	0x07
	.zero		1


	//   ....[69]....
        /*055c*/ 	.word	0x000039e0
        /*0560*/ 	.word	0x000000ff
        /*0564*/ 	.word	0x00000000
        /*0568*/ 	.short	0x010a
        /*056a*/ 	.byte	0x1a
	.zero		1


	//   ....[70]....
        /*056c*/ 	.word	0x00003ce0
        /*0570*/ 	.word	0x000000ff
        /*0574*/ 	.word	0x00000000
        /*0578*/ 	.short	0x010a
        /*057a*/ 	.byte	0x05
	.zero		1


	//   ....[71]....
        /*057c*/ 	.word	0x00003d80
        /*0580*/ 	.word	0x00000000
        /*0584*/ 	.word	0x00000000
        /*0588*/ 	.short	0x010a
        /*058a*/ 	.byte	0xff
	.zero		1


	//   ....[72]....
        /*058c*/ 	.word	0x00003dc0
        /*0590*/ 	.word	0x00000000
        /*0594*/ 	.word	0x00000000
        /*0598*/ 	.short	0x010a
        /*059a*/ 	.byte	0xff
	.zero		1


	//   ....[73]....
        /*059c*/ 	.word	0x00003e30
        /*05a0*/ 	.word	0x000000ff
        /*05a4*/ 	.word	0x00000000
        /*05a8*/ 	.short	0x0101
        /*05aa*/ 	.byte	0x05
	.zero		1


	//   ....[74]....
        /*05ac*/ 	.word	0x00003e70
        /*05b0*/ 	.word	0x000000ff
        /*05b4*/ 	.word	0x00000100
        /*05b8*/ 	.short	0x010a
        /*05ba*/ 	.byte	0x0b
	.zero		1


	//   ....[75]....
        /*05bc*/ 	.word	0x00003ed0
        /*05c0*/ 	.word	0x000000ff
        /*05c4*/ 	.word	0x00000000
        /*05c8*/ 	.short	0x0101
        /*05ca*/ 	.byte	0x05
	.zero		1


	//   ....[76]....
        /*05cc*/ 	.word	0x00004300
        /*05d0*/ 	.word	0x00000000
        /*05d4*/ 	.word	0x000000a0
        /*05d8*/ 	.short	0x010a
        /*05da*/ 	.byte	0xff
	.zero		1


	//   ....[77]....
        /*05dc*/ 	.word	0x000043c0
        /*05e0*/ 	.word	0x00000000
        /*05e4*/ 	.word	0x00000000
        /*05e8*/ 	.short	0x0101
        /*05ea*/ 	.byte	0xff
	.zero		1


	//   ....[78]....
        /*05ec*/ 	.word	0x000046e0
        /*05f0*/ 	.word	0x000000ff
        /*05f4*/ 	.word	0x00000098
        /*05f8*/ 	.short	0x010a
        /*05fa*/ 	.byte	0x06
	.zero		1


	//   ....[79]....
        /*05fc*/ 	.word	0x000048d0
        /*0600*/ 	.word	0x000000ff
        /*0604*/ 	.word	0x00000078
        /*0608*/ 	.short	0x010a
        /*060a*/ 	.byte	0x06
	.zero		1


	//   ....[80]....
        /*060c*/ 	.word	0x00004a60
        /*0610*/ 	.word	0x000000ff
        /*0614*/ 	.word	0x00000060
        /*0618*/ 	.short	0x010b
        /*061a*/ 	.byte	0x06
	.zero		1


	//   ....[81]....
        /*061c*/ 	.word	0x00004a70
        /*0620*/ 	.word	0x000000ff
        /*0624*/ 	.word	0x00000000
        /*0628*/ 	.short	0x0101
        /*062a*/ 	.byte	0x08
	.zero		1


	//   ....[82]....
        /*062c*/ 	.word	0x00004a80
        /*0630*/ 	.word	0x000000ff
        /*0634*/ 	.word	0x00000080
        /*0638*/ 	.short	0x010a
        /*063a*/ 	.byte	0x06
	.zero		1


	//   ....[83]....
        /*063c*/ 	.word	0x00004c20
        /*0640*/ 	.word	0x000000ff
        /*0644*/ 	.word	0x00000068
        /*0648*/ 	.short	0x010b
        /*064a*/ 	.byte	0x06
	.zero		1


	//   ....[84]....
        /*064c*/ 	.word	0x00004c90
        /*0650*/ 	.word	0x000000ff
        /*0654*/ 	.word	0x00000000
        /*0658*/ 	.short	0x0101
        /*065a*/ 	.byte	0x08
	.zero		1


	//   ....[85]....
        /*065c*/ 	.word	0x00004cc0
        /*0660*/ 	.word	0x000000ff
        /*0664*/ 	.word	0x00000088
        /*0668*/ 	.short	0x010a
        /*066a*/ 	.byte	0x06
	.zero		1


	//   ....[86]....
        /*066c*/ 	.word	0x00004ed0
        /*0670*/ 	.word	0x000000ff
        /*0674*/ 	.word	0x00000070
        /*0678*/ 	.short	0x010b
        /*067a*/ 	.byte	0x06
	.zero		1


	//   ....[87]....
        /*067c*/ 	.word	0x00004ef0
        /*0680*/ 	.word	0x000000ff
        /*0684*/ 	.word	0x00000000
        /*0688*/ 	.short	0x0101
        /*068a*/ 	.byte	0x07
	.zero		1


	//   ....[88]....
        /*068c*/ 	.word	0x00004f20
        /*0690*/ 	.word	0x000000ff
        /*0694*/ 	.word	0x00000078
        /*0698*/ 	.short	0x010a
        /*069a*/ 	.byte	0x06
	.zero		1


	//   ....[89]....
        /*069c*/ 	.word	0x00004f40
        /*06a0*/ 	.word	0x000000ff
        /*06a4*/ 	.word	0x00000080
        /*06a8*/ 	.short	0x010a
        /*06aa*/ 	.byte	0x06
	.zero		1


	//   ....[90]....
        /*06ac*/ 	.word	0x00004f80
        /*06b0*/ 	.word	0x00000000
        /*06b4*/ 	.word	0x00000088
        /*06b8*/ 	.short	0x010a
        /*06ba*/ 	.byte	0xff
	.zero		1


	//   ....[91]....
        /*06bc*/ 	.word	0x000052e0
        /*06c0*/ 	.word	0x00000000
        /*06c4*/ 	.word	0x000000a0
        /*06c8*/ 	.short	0x010a
        /*06ca*/ 	.byte	0xff
	.zero		1


	//   ....[92]....
        /*06cc*/ 	.word	0x000053f0
        /*06d0*/ 	.word	0x00000000
        /*06d4*/ 	.word	0x00000000
        /*06d8*/ 	.short	0x0101
        /*06da*/ 	.byte	0xff
	.zero		1


	//   ....[93]....
        /*06dc*/ 	.word	0x00005ea0
        /*06e0*/ 	.word	0x000000ff
        /*06e4*/ 	.word	0x00000060
        /*06e8*/ 	.short	0x010a
        /*06ea*/ 	.byte	0x30
	.zero		1


	//   ....[94]....
        /*06ec*/ 	.word	0x00005f60
        /*06f0*/ 	.word	0x000000b3
        /*06f4*/ 	.word	0x000000c0
        /*06f8*/ 	.short	0x010a
        /*06fa*/ 	.byte	0xff
	.zero		1


	//   ....[95]....
        /*06fc*/ 	.word	0x00006090
        /*0700*/ 	.word	0x000000ff
        /*0704*/ 	.word	0x00000060
        /*0708*/ 	.short	0x010a
        /*070a*/ 	.byte	0x30
	.zero		1


	//   ....[96]....
        /*070c*/ 	.word	0x00006260
        /*0710*/ 	.word	0x000000b3
        /*0714*/ 	.word	0x000000c0
        /*0718*/ 	.short	0x010a
        /*071a*/ 	.byte	0xff
	.zero		1


	//   ....[97]....
        /*071c*/ 	.word	0x000074f0
        /*0720*/ 	.word	0x00000000
        /*0724*/ 	.word	0x00000000
        /*0728*/ 	.short	0x0101
        /*072a*/ 	.byte	0xff
	.zero		1


	//   ....[98]....
        /*072c*/ 	.word	0x00007500
        /*0730*/ 	.word	0x00000003
        /*0734*/ 	.word	0x00000060
        /*0738*/ 	.short	0x010a
        /*073a*/ 	.byte	0xff
	.zero		1


	//   ....[99]....
        /*073c*/ 	.word	0x000075e0
        /*0740*/ 	.word	0x00000003
        /*0744*/ 	.word	0x00000060
        /*0748*/ 	.short	0x010a
        /*074a*/ 	.byte	0xff
	.zero		1


	//   ....[100]....
        /*074c*/ 	.word	0x00008930
        /*0750*/ 	.word	0x00000000
        /*0754*/ 	.word	0x00000000
        /*0758*/ 	.short	0x0101
        /*075a*/ 	.byte	0xff
	.zero		1


	//   ....[101]....
        /*075c*/ 	.word	0x00008940
        /*0760*/ 	.word	0x00000004
        /*0764*/ 	.word	0x00000060
        /*0768*/ 	.short	0x010a
        /*076a*/ 	.byte	0xff
	.zero		1


	//   ....[102]....
        /*076c*/ 	.word	0x00008a20
        /*0770*/ 	.word	0x00000004
        /*0774*/ 	.word	0x00000060
        /*0778*/ 	.short	0x010a
        /*077a*/ 	.byte	0xff
	.zero		1


	//   ....[103]....
        /*077c*/ 	.word	0x00008d70
        /*0780*/ 	.word	0x000000b3
        /*0784*/ 	.word	0x00000000
        /*0788*/ 	.short	0x0101
        /*078a*/ 	.byte	0xff
	.zero		1


	//   ....[104]....
        /*078c*/ 	.word	0x00009da0
        /*0790*/ 	.word	0x00000000
        /*0794*/ 	.word	0x00000000
        /*0798*/ 	.short	0x0101
        /*079a*/ 	.byte	0xff
	.zero		1


	//   ....[105]....
        /*079c*/ 	.word	0x0000a010
        /*07a0*/ 	.word	0x000000ff
        /*07a4*/ 	.word	0x00000000
        /*07a8*/ 	.short	0x0101
        /*07aa*/ 	.byte	0x04
	.zero		1


	//   ....[106]....
        /*07ac*/ 	.word	0x0000a030
        /*07b0*/ 	.word	0x00000003
        /*07b4*/ 	.word	0x000000f0
        /*07b8*/ 	.short	0x010a
        /*07ba*/ 	.byte	0xff
	.zero		1


	//   ....[107]....
        /*07bc*/ 	.word	0x0000a090
        /*07c0*/ 	.word	0x00000002
        /*07c4*/ 	.word	0x00000030
        /*07c8*/ 	.short	0x010a
        /*07ca*/ 	.byte	0xff
	.zero		1


	//   ....[108]....
        /*07cc*/ 	.word	0x0000a0f0
        /*07d0*/ 	.word	0x00000002
        /*07d4*/ 	.word	0x00000030
        /*07d8*/ 	.short	0x010a
        /*07da*/ 	.byte	0xff
	.zero		1


	//   ....[109]....
        /*07dc*/ 	.word	0x0000a140
        /*07e0*/ 	.word	0x00000002
        /*07e4*/ 	.word	0x000000a0
        /*07e8*/ 	.short	0x010a
        /*07ea*/ 	.byte	0xff
	.zero		1


	//   ....[110]....
        /*07ec*/ 	.word	0x0000a1a0
        /*07f0*/ 	.word	0x00000000
        /*07f4*/ 	.word	0x00000000
        /*07f8*/ 	.short	0x010a
        /*07fa*/ 	.byte	0xff
	.zero		1


	//   ....[111]....
        /*07fc*/ 	.word	0x0000a200
        /*0800*/ 	.word	0x00000000
        /*0804*/ 	.word	0x00000000
        /*0808*/ 	.short	0x010a
        /*080a*/ 	.byte	0xff
	.zero		1


	//   ....[112]....
        /*080c*/ 	.word	0x0000a260
        /*0810*/ 	.word	0x00000000
        /*0814*/ 	.word	0x00000000
        /*0818*/ 	.short	0x010a
        /*081a*/ 	.byte	0xff
	.zero		1


	//   ....[113]....
        /*081c*/ 	.word	0x0000a2c0
        /*0820*/ 	.word	0x00000000
        /*0824*/ 	.word	0x00000000
        /*0828*/ 	.short	0x010a
        /*082a*/ 	.byte	0xff
	.zero		1


	//   ....[114]....
        /*082c*/ 	.word	0x0000a320
        /*0830*/ 	.word	0x00000000
        /*0834*/ 	.word	0x00000000
        /*0838*/ 	.short	0x010a
        /*083a*/ 	.byte	0xff
	.zero		1


	//   ....[115]....
        /*083c*/ 	.word	0x0000a370
        /*0840*/ 	.word	0x00000000
        /*0844*/ 	.word	0x000000e0
        /*0848*/ 	.short	0x010a
        /*084a*/ 	.byte	0xff
	.zero		1


	//   ....[116]....
        /*084c*/ 	.word	0x0000a3d0
        /*0850*/ 	.word	0x00000000
        /*0854*/ 	.word	0x000000b0
        /*0858*/ 	.short	0x010a
        /*085a*/ 	.byte	0xff
	.zero		1


	//   ....[117]....
        /*085c*/ 	.word	0x0000a420
        /*0860*/ 	.word	0x00000000
        /*0864*/ 	.word	0x000000a0
        /*0868*/ 	.short	0x010a
        /*086a*/ 	.byte	0xff
	.zero		1


	//   ....[118]....
        /*086c*/ 	.word	0x0000a480
        /*0870*/ 	.word	0x00000000
        /*0874*/ 	.word	0x000000b0
        /*0878*/ 	.short	0x010a
        /*087a*/ 	.byte	0xff
	.zero		1


	//   ....[119]....
        /*087c*/ 	.word	0x0000a4e0
        /*0880*/ 	.word	0x00000004
        /*0884*/ 	.word	0x00000008
        /*0888*/ 	.short	0x010a
        /*088a*/ 	.byte	0xff
	.zero		1


	//   ....[120]....
        /*088c*/ 	.word	0x0000a5c0
        /*0890*/ 	.word	0x00000002
        /*0894*/ 	.word	0x00000008
        /*0898*/ 	.short	0x010a
        /*089a*/ 	.byte	0xff
	.zero		1


	//   ....[121]....
        /*089c*/ 	.word	0x0000a610
        /*08a0*/ 	.word	0x00000000
        /*08a4*/ 	.word	0x000000a0
        /*08a8*/ 	.short	0x010a
        /*08aa*/ 	.byte	0xff
	.zero		1


	//   ....[122]....
        /*08ac*/ 	.word	0x0000a670
        /*08b0*/ 	.word	0x00000000
        /*08b4*/ 	.word	0x000000d0
        /*08b8*/ 	.short	0x010a
        /*08ba*/ 	.byte	0xff
	.zero		1


	//   ....[123]....
        /*08bc*/ 	.word	0x0000a6d0
        /*08c0*/ 	.word	0x00000000
        /*08c4*/ 	.word	0x00000000
        /*08c8*/ 	.short	0x010a
        /*08ca*/ 	.byte	0xff
	.zero		1


	//   ....[124]....
        /*08cc*/ 	.word	0x0000a730
        /*08d0*/ 	.word	0x00000000
        /*08d4*/ 	.word	0x00000000
        /*08d8*/ 	.short	0x010a
        /*08da*/ 	.byte	0xff
	.zero		1


	//   ....[125]....
        /*08dc*/ 	.word	0x0000a790
        /*08e0*/ 	.word	0x00000000
        /*08e4*/ 	.word	0x00000100
        /*08e8*/ 	.short	0x010a
        /*08ea*/ 	.byte	0xff
	.zero		1


	//   ....[126]....
        /*08ec*/ 	.word	0x0000a7e0
        /*08f0*/ 	.word	0x00000000
        /*08f4*/ 	.word	0x000000a0
        /*08f8*/ 	.short	0x010a
        /*08fa*/ 	.byte	0xff
	.zero		1


	//   ....[127]....
        /*08fc*/ 	.word	0x0000a840
        /*0900*/ 	.word	0x00000000
        /*0904*/ 	.word	0x00000098
        /*0908*/ 	.short	0x010a
        /*090a*/ 	.byte	0xff
	.zero		1


	//   ....[128]....
        /*090c*/ 	.word	0x0000a8a0
        /*0910*/ 	.word	0x00000003
        /*0914*/ 	.word	0x00000078
        /*0918*/ 	.short	0x010a
        /*091a*/ 	.byte	0xff
	.zero		1


	//   ....[129]....
        /*091c*/ 	.word	0x0000a900
        /*0920*/ 	.word	0x00000003
        /*0924*/ 	.word	0x00000080
        /*0928*/ 	.short	0x010a
        /*092a*/ 	.byte	0xff
	.zero		1


	//   ....[130]....
        /*092c*/ 	.word	0x0000a960
        /*0930*/ 	.word	0x00000003
        /*0934*/ 	.word	0x00000088
        /*0938*/ 	.short	0x010a
        /*093a*/ 	.byte	0xff
	.zero		1


	//   ....[131]....
        /*093c*/ 	.word	0x0000a9c0
        /*0940*/ 	.word	0x00000000
        /*0944*/ 	.word	0x00000078
        /*0948*/ 	.short	0x010a
        /*094a*/ 	.byte	0xff
	.zero		1


	//   ....[132]....
        /*094c*/ 	.word	0x0000aa20
        /*0950*/ 	.word	0x00000000
        /*0954*/ 	.word	0x00000080
        /*0958*/ 	.short	0x010a
        /*095a*/ 	.byte	0xff
	.zero		1


	//   ....[133]....
        /*095c*/ 	.word	0x0000aa70
        /*0960*/ 	.word	0x00000000
        /*0964*/ 	.word	0x000000a0
        /*0968*/ 	.short	0x010a
        /*096a*/ 	.byte	0xff
	.zero		1


	//   ....[134]....
        /*096c*/ 	.word	0x0000aad0
        /*0970*/ 	.word	0x00000003
        /*0974*/ 	.word	0x00000060
        /*0978*/ 	.short	0x010a
        /*097a*/ 	.byte	0xff
	.zero		1


	//   ....[135]....
        /*097c*/ 	.word	0x0000ab20
        /*0980*/ 	.word	0x000000b3
        /*0984*/ 	.word	0x000000c0
        /*0988*/ 	.short	0x010a
        /*098a*/ 	.byte	0xff
	.zero		1


	//   ....[136]....
        /*098c*/ 	.word	0x0000ab70
        /*0990*/ 	.word	0x00000003
        /*0994*/ 	.word	0x00000060
        /*0998*/ 	.short	0x010a
        /*099a*/ 	.byte	0xff
	.zero		1


	//   ....[137]....
        /*099c*/ 	.word	0x0000abc0
        /*09a0*/ 	.word	0x00000004
        /*09a4*/ 	.word	0x00000060
        /*09a8*/ 	.short	0x010a
        /*09aa*/ 	.byte	0xff
	.zero		1


	//----- nvinfo : EIATTR_NUM_MBARRIERS
	.align		4
.L_47:
        /*09ac*/ 	.byte	0x03, 0x38
        /*09ae*/ 	.short	0x0021


	//----- nvinfo : EIATTR_EXIT_INSTR_OFFSETS
	.align		4
        /*09b0*/ 	.byte	0x04, 0x1c
        /*09b2*/ 	.short	(.L_49 - .L_48)


	//   ....[0]....
.L_48:
        /*09b4*/ 	.word	0x00002930


	//   ....[1]....
        /*09b8*/ 	.word	0x00002e30


	//   ....[2]....
        /*09bc*/ 	.word	0x00002e90


	//   ....[3]....
        /*09c0*/ 	.word	0x000040f0


	//   ....[4]....
        /*09c4*/ 	.word	0x00004fb0


	//   ....[5]....
        /*09c8*/ 	.word	0x00004ff0


	//   ....[6]....
        /*09cc*/ 	.word	0x00009f00


	//   ....[7]....
        /*09d0*/ 	.word	0x00009f80


	//   ....[8]....
        /*09d4*/ 	.word	0x00009fb0


	//   ....[9]....
        /*09d8*/ 	.word	0x0000a020


	//----- nvinfo : EIATTR_MAX_THREADS
	.align		4
.L_49:
        /*09dc*/ 	.byte	0x04, 0x05
        /*09de*/ 	.short	(.L_51 - .L_50)
.L_50:
        /*09e0*/ 	.word	0x00000100
        /*09e4*/ 	.word	0x00000001
        /*09e8*/ 	.word	0x00000001


	//----- nvinfo : EIATTR_CRS_STACK_SIZE
	.align		4
.L_51:
        /*09ec*/ 	.byte	0x04, 0x1e
        /*09ee*/ 	.short	(.L_53 - .L_52)
.L_52:
        /*09f0*/ 	.word	0x00000000


	//----- nvinfo : EIATTR_CBANK_PARAM_SIZE
	.align		4
.L_53:
        /*09f4*/ 	.byte	0x03, 0x19
        /*09f6*/ 	.short	0x0800


	//----- nvinfo : EIATTR_PARAM_CBANK
	.align		4
        /*09f8*/ 	.byte	0x04, 0x0a
        /*09fa*/ 	.short	(.L_55 - .L_54)
	.align		4
.L_54:
        /*09fc*/ 	.word	index@(.nv.constant0._ZN7cutlass13device_kernelINS_4gemm6kernel13GemmUniversalIN4cute5tupleIJiiiiEEENS1_10collective13CollectiveMmaINS1_35MainloopSm100TmaUmmaWarpSpecializedILi6ELi2ELi2ENS5_IJNS4_1CILi2EEENSA_ILi1EEESC_EEEEENS5_IJNSA_ILi256EEENSA_ILi192EEENSA_ILi64EEEEEENS_6half_tENS5_IJlSC_lEEESJ_SK_NS4_8TiledMMAINS4_8MMA_AtomIJNS4_26SM100_MMA_F16BF16_2x1SM_SSISJ_SJ_fLi256ELi192ELNS4_4UMMA5MajorE0ELSP_0ELNSO_7ScaleInE0ELSQ_0EEEEEENS4_6LayoutINS5_IJSC_SC_SC_EEENS5_IJNSA_ILi0EEESV_SV_EEEEENS5_IJNS4_10UnderscoreESY_SY_EEEEENS4_18SM100_TMA_2SM_LOADENS4_14ComposedLayoutINS4_7SwizzleILi3ELi4ELi3EEENS4_18smem_ptr_flag_bitsILi16EEENST_INS5_IJNSA_ILi8EEESH_EEENS5_IJSH_SC_EEEEEEEvNS4_8identityES11_S1B_vS1C_EENS_8epilogue10collective18CollectiveEpilogueINS1E_23Sm100TmaWarpSpecializedILi3ELi2ELi64ELb1ELb0EEEJNS5_IJNSA_ILi128EEESG_SH_EEENS5_IJNST_IS1J_SC_EENST_ISH_SC_EEEEESJ_SK_SJ_SK_NS1E_6fusion15FusionCallbacksIS1I_NS1O_17LinearCombinationISJ_fSJ_fLNS_15FloatRoundStyleE2EEES1K_S1N_JEEENS4_5SM1004TMEM4LOAD26SM100_TMEM_LOAD_32dp32b64xENS4_13SM90_TMA_LOADES1B_NS4_39AutoVectorizingCopyWithAssumedAlignmentILi128EEENS4_14SM90_TMA_STOREES1B_S20_S20_EEEvvEEEEvNT_6ParamsE)
        /*0a00*/ 	.short	0x0380
        /*0a02*/ 	.short	0x0800


	//----- nvinfo : EIATTR_SW_WAR
	.align		4
.L_55:
        /*0a04*/ 	.byte	0x04, 0x36
        /*0a06*/ 	.short	(.L_57 - .L_56)
.L_56:
        /*0a08*/ 	.word	0x00000008
.L_57:


//--------------------- .nv.callgraph             --------------------------
	.section	.nv.callgraph,"",@"SHT_CUDA_CALLGRAPH"
	.align	4
	.sectionentsize	8
	.align		4
        /*0000*/ 	.word	0x00000000
	.align		4
        /*0004*/ 	.word	0xffffffff
	.align		4
        /*0008*/ 	.word	index@(_ZN7cutlass13device_kernelINS_4gemm6kernel13GemmUniversalIN4cute5tupleIJiiiiEEENS1_10collective13CollectiveMmaINS1_35MainloopSm100TmaUmmaWarpSpecializedILi6ELi2ELi2ENS5_IJNS4_1CILi2EEENSA_ILi1EEESC_EEEEENS5_IJNSA_ILi256EEENSA_ILi192EEENSA_ILi64EEEEEENS_6half_tENS5_IJlSC_lEEESJ_SK_NS4_8TiledMMAINS4_8MMA_AtomIJNS4_26SM100_MMA_F16BF16_2x1SM_SSISJ_SJ_fLi256ELi192ELNS4_4UMMA5MajorE0ELSP_0ELNSO_7ScaleInE0ELSQ_0EEEEEENS4_6LayoutINS5_IJSC_SC_SC_EEENS5_IJNSA_ILi0EEESV_SV_EEEEENS5_IJNS4_10UnderscoreESY_SY_EEEEENS4_18SM100_TMA_2SM_LOADENS4_14ComposedLayoutINS4_7SwizzleILi3ELi4ELi3EEENS4_18smem_ptr_flag_bitsILi16EEENST_INS5_IJNSA_ILi8EEESH_EEENS5_IJSH_SC_EEEEEEEvNS4_8identityES11_S1B_vS1C_EENS_8epilogue10collective18CollectiveEpilogueINS1E_23Sm100TmaWarpSpecializedILi3ELi2ELi64ELb1ELb0EEEJNS5_IJNSA_ILi128EEESG_SH_EEENS5_IJNST_IS1J_SC_EENST_ISH_SC_EEEEESJ_SK_SJ_SK_NS1E_6fusion15FusionCallbacksIS1I_NS1O_17LinearCombinationISJ_fSJ_fLNS_15FloatRoundStyleE2EEES1K_S1N_JEEENS4_5SM1004TMEM4LOAD26SM100_TMEM_LOAD_32dp32b64xENS4_13SM90_TMA_LOADES1B_NS4_39AutoVectorizingCopyWithAssumedAlignmentILi128EEENS4_14SM90_TMA_STOREES1B_S20_S20_EEEvvEEEEvNT_6ParamsE)
	.align		4
        /*000c*/ 	.word	index@(__assertfail)
	.align		4
        /*0010*/ 	.word	0x00000000
	.align		4
        /*0014*/ 	.word	0xfffffffe
	.align		4
        /*0018*/ 	.word	0x00000000
	.align		4
        /*001c*/ 	.word	0xfffffffd
	.align		4
        /*0020*/ 	.word	0x00000000
	.align		4
        /*0024*/ 	.word	0xfffffffc


//--------------------- .nv.constant4             --------------------------
	.section	.nv.constant4,"a",@progbits
	.align	8
	.align		8
.nv.constant4:
        /*0000*/ 	.dword	__assertfail
	.align		8
        /*0008*/ 	.dword	__unnamed_1
	.align		8
        /*0010*/ 	.dword	__unnamed_2
	.align		8
        /*0018*/ 	.dword	_ZN40_INTERNAL_08c1a514_4_k_cu_3660f09b_162974cuda3std3__45__cpo5beginE
	.align		8
        /*0020*/ 	.dword	_ZN40_INTERNAL_08c1a514_4_k_cu_3660f09b_162974cuda3std3__45__cpo3endE
	.align		8
        /*0028*/ 	.dword	_ZN40_INTERNAL_08c1a514_4_k_cu_3660f09b_162974cuda3std3__45__cpo6cbeginE
	.align		8
        /*0030*/ 	.dword	_ZN40_INTERNAL_08c1a514_4_k_cu_3660f09b_162974cuda3std3__45__cpo4cendE
	.align		8
        /*0038*/ 	.dword	_ZN40_INTERNAL_08c1a514_4_k_cu_3660f09b_162974cuda3std3__442_GLOBAL__N__08c1a514_4_k_cu_3660f09b_162976ignoreE
	.align		8
        /*0040*/ 	.dword	_ZN40_INTERNAL_08c1a514_4_k_cu_3660f09b_162974cuda3std3__419piecewise_constructE
	.align		8
        /*0048*/ 	.dword	_ZN40_INTERNAL_08c1a514_4_k_cu_3660f09b_162974cuda3std3__48in_placeE
	.align		8
        /*0050*/ 	.dword	_ZN40_INTERNAL_08c1a514_4_k_cu_3660f09b_162974cuda3std6ranges3__45__cpo4swapE
	.align		8
        /*0058*/ 	.dword	_ZN40_INTERNAL_08c1a514_4_k_cu_3660f09b_162974cuda3std6ranges3__45__cpo9iter_moveE
	.align		8
        /*0060*/ 	.dword	_ZN40_INTERNAL_08c1a514_4_k_cu_3660f09b_162974cute7productE
	.align		8
        /*0068*/ 	.dword	_ZN40_INTERNAL_08c1a514_4_k_cu_3660f09b_162974cute1_E
	.align		8
        /*0070*/ 	.dword	$str$25
	.align		8
        /*0078*/ 	.dword	$str$26
	.align		8
        /*0080*/ 	.dword	$str$27
	.align		8
        /*0088*/ 	.dword	$str$28


//--------------------- .text._ZN7cutlass13device_kernelINS_4gemm6kernel13GemmUniversalIN4cute5tupleIJiiiiEEENS1_10collective13CollectiveMmaINS1_35MainloopSm100TmaUmmaWarpSpecializedILi6ELi2ELi2ENS5_IJNS4_1CILi2EEENSA_ILi1EEESC_EEEEENS5_IJNSA_ILi256EEENSA_ILi192EEENSA_ILi64EEEEEENS_6half_tENS5_IJlSC_lEEESJ_SK_NS4_8TiledMMAINS4_8MMA_AtomIJNS4_26SM100_MMA_F16BF16_2x1SM_SSISJ_SJ_fLi256ELi192ELNS4_4UMMA5MajorE0ELSP_0ELNSO_7ScaleInE0ELSQ_0EEEEEENS4_6LayoutINS5_IJSC_SC_SC_EEENS5_IJNSA_ILi0EEESV_SV_EEEEENS5_IJNS4_10UnderscoreESY_SY_EEEEENS4_18SM100_TMA_2SM_LOADENS4_14ComposedLayoutINS4_7SwizzleILi3ELi4ELi3EEENS4_18smem_ptr_flag_bitsILi16EEENST_INS5_IJNSA_ILi8EEESH_EEENS5_IJSH_SC_EEEEEEEvNS4_8identityES11_S1B_vS1C_EENS_8epilogue10collective18CollectiveEpilogueINS1E_23Sm100TmaWarpSpecializedILi3ELi2ELi64ELb1ELb0EEEJNS5_IJNSA_ILi128EEESG_SH_EEENS5_IJNST_IS1J_SC_EENST_ISH_SC_EEEEESJ_SK_SJ_SK_NS1E_6fusion15FusionCallbacksIS1I_NS1O_17LinearCombinationISJ_fSJ_fLNS_15FloatRoundStyleE2EEES1K_S1N_JEEENS4_5SM1004TMEM4LOAD26SM100_TMEM_LOAD_32dp32b64xENS4_13SM90_TMA_LOADES1B_NS4_39AutoVectorizingCopyWithAssumedAlignmentILi128EEENS4_14SM90_TMA_STOREES1B_S20_S20_EEEvvEEEEvNT_6ParamsE --------------------------
	.section	.text._ZN7cutlass13device_kernelINS_4gemm6kernel13GemmUniversalIN4cute5tupleIJiiiiEEENS1_10collective13CollectiveMmaINS1_35MainloopSm100TmaUmmaWarpSpecializedILi6ELi2ELi2ENS5_IJNS4_1CILi2EEENSA_ILi1EEESC_EEEEENS5_IJNSA_ILi256EEENSA_ILi192EEENSA_ILi64EEEEEENS_6half_tENS5_IJlSC_lEEESJ_SK_NS4_8TiledMMAINS4_8MMA_AtomIJNS4_26SM100_MMA_F16BF16_2x1SM_SSISJ_SJ_fLi256ELi192ELNS4_4UMMA5MajorE0ELSP_0ELNSO_7ScaleInE0ELSQ_0EEEEEENS4_6LayoutINS5_IJSC_SC_SC_EEENS5_IJNSA_ILi0EEESV_SV_EEEEENS5_IJNS4_10UnderscoreESY_SY_EEEEENS4_18SM100_TMA_2SM_LOADENS4_14ComposedLayoutINS4_7SwizzleILi3ELi4ELi3EEENS4_18smem_ptr_flag_bitsILi16EEENST_INS5_IJNSA_ILi8EEESH_EEENS5_IJSH_SC_EEEEEEEvNS4_8identityES11_S1B_vS1C_EENS_8epilogue10collective18CollectiveEpilogueINS1E_23Sm100TmaWarpSpecializedILi3ELi2ELi64ELb1ELb0EEEJNS5_IJNSA_ILi128EEESG_SH_EEENS5_IJNST_IS1J_SC_EENST_ISH_SC_EEEEESJ_SK_SJ_SK_NS1E_6fusion15FusionCallbacksIS1I_NS1O_17LinearCombinationISJ_fSJ_fLNS_15FloatRoundStyleE2EEES1K_S1N_JEEENS4_5SM1004TMEM4LOAD26SM100_TMEM_LOAD_32dp32b64xENS4_13SM90_TMA_LOADES1B_NS4_39AutoVectorizingCopyWithAssumedAlignmentILi128EEENS4_14SM90_TMA_STOREES1B_S20_S20_EEEvvEEEEvNT_6ParamsE,"ax",@progbits
	.align	128
.text._ZN7cutlass13device_kernelINS_4gemm6kernel13GemmUniversalIN4cute5tupleIJiiiiEEENS1_10collective13CollectiveMmaINS1_35MainloopSm100TmaUmmaWarpSpecializedILi6ELi2ELi2ENS5_IJNS4_1CILi2EEENSA_ILi1EEESC_EEEEENS5_IJNSA_ILi256EEENSA_ILi192EEENSA_ILi64EEEEEENS_6half_tENS5_IJlSC_lEEESJ_SK_NS4_8TiledMMAINS4_8MMA_AtomIJNS4_26SM100_MMA_F16BF16_2x1SM_SSISJ_SJ_fLi256ELi192ELNS4_4UMMA5MajorE0ELSP_0ELNSO_7ScaleInE0ELSQ_0EEEEEENS4_6LayoutINS5_IJSC_SC_SC_EEENS5_IJNSA_ILi0EEESV_SV_EEEEENS5_IJNS4_10UnderscoreESY_SY_EEEEENS4_18SM100_TMA_2SM_LOADENS4_14ComposedLayoutINS4_7SwizzleILi3ELi4ELi3EEENS4_18smem_ptr_flag_bitsILi16EEENST_INS5_IJNSA_ILi8EEESH_EEENS5_IJSH_SC_EEEEEEEvNS4_8identityES11_S1B_vS1C_EENS_8epilogue10collective18CollectiveEpilogueINS1E_23Sm100TmaWarpSpecializedILi3ELi2ELi64ELb1ELb0EEEJNS5_IJNSA_ILi128EEESG_SH_EEENS5_IJNST_IS1J_SC_EENST_ISH_SC_EEEEESJ_SK_SJ_SK_NS1E_6fusion15FusionCallbacksIS1I_NS1O_17LinearCombinationISJ_fSJ_fLNS_15FloatRoundStyleE2EEES1K_S1N_JEEENS4_5SM1004TMEM4LOAD26SM100_TMEM_LOAD_32dp32b64xENS4_13SM90_TMA_LOADES1B_NS4_39AutoVectorizingCopyWithAssumedAlignmentILi128EEENS4_14SM90_TMA_STOREES1B_S20_S20_EEEvvEEEEvNT_6ParamsE:
        .type           _ZN7cutlass13device_kernelINS_4gemm6kernel13GemmUniversalIN4cute5tupleIJiiiiEEENS1_10collective13CollectiveMmaINS1_35MainloopSm100TmaUmmaWarpSpecializedILi6ELi2ELi2ENS5_IJNS4_1CILi2EEENSA_ILi1EEESC_EEEEENS5_IJNSA_ILi256EEENSA_ILi192EEENSA_ILi64EEEEEENS_6half_tENS5_IJlSC_lEEESJ_SK_NS4_8TiledMMAINS4_8MMA_AtomIJNS4_26SM100_MMA_F16BF16_2x1SM_SSISJ_SJ_fLi256ELi192ELNS4_4UMMA5MajorE0ELSP_0ELNSO_7ScaleInE0ELSQ_0EEEEEENS4_6LayoutINS5_IJSC_SC_SC_EEENS5_IJNSA_ILi0EEESV_SV_EEEEENS5_IJNS4_10UnderscoreESY_SY_EEEEENS4_18SM100_TMA_2SM_LOADENS4_14ComposedLayoutINS4_7SwizzleILi3ELi4ELi3EEENS4_18smem_ptr_flag_bitsILi16EEENST_INS5_IJNSA_ILi8EEESH_EEENS5_IJSH_SC_EEEEEEEvNS4_8identityES11_S1B_vS1C_EENS_8epilogue10collective18CollectiveEpilogueINS1E_23Sm100TmaWarpSpecializedILi3ELi2ELi64ELb1ELb0EEEJNS5_IJNSA_ILi128EEESG_SH_EEENS5_IJNST_IS1J_SC_EENST_ISH_SC_EEEEESJ_SK_SJ_SK_NS1E_6fusion15FusionCallbacksIS1I_NS1O_17LinearCombinationISJ_fSJ_fLNS_15FloatRoundStyleE2EEES1K_S1N_JEEENS4_5SM1004TMEM4LOAD26SM100_TMEM_LOAD_32dp32b64xENS4_13SM90_TMA_LOADES1B_NS4_39AutoVectorizingCopyWithAssumedAlignmentILi128EEENS4_14SM90_TMA_STOREES1B_S20_S20_EEEvvEEEEvNT_6ParamsE,@function
        .size           _ZN7cutlass13device_kernelINS_4gemm6kernel13GemmUniversalIN4cute5tupleIJiiiiEEENS1_10collective13CollectiveMmaINS1_35MainloopSm100TmaUmmaWarpSpecializedILi6ELi2ELi2ENS5_IJNS4_1CILi2EEENSA_ILi1EEESC_EEEEENS5_IJNSA_ILi256EEENSA_ILi192EEENSA_ILi64EEEEEENS_6half_tENS5_IJlSC_lEEESJ_SK_NS4_8TiledMMAINS4_8MMA_AtomIJNS4_26SM100_MMA_F16BF16_2x1SM_SSISJ_SJ_fLi256ELi192ELNS4_4UMMA5MajorE0ELSP_0ELNSO_7ScaleInE0ELSQ_0EEEEEENS4_6LayoutINS5_IJSC_SC_SC_EEENS5_IJNSA_ILi0EEESV_SV_EEEEENS5_IJNS4_10UnderscoreESY_SY_EEEEENS4_18SM100_TMA_2SM_LOADENS4_14ComposedLayoutINS4_7SwizzleILi3ELi4ELi3EEENS4_18smem_ptr_flag_bitsILi16EEENST_INS5_IJNSA_ILi8EEESH_EEENS5_IJSH_SC_EEEEEEEvNS4_8identityES11_S1B_vS1C_EENS_8epilogue10collective18CollectiveEpilogueINS1E_23Sm100TmaWarpSpecializedILi3ELi2ELi64ELb1ELb0EEEJNS5_IJNSA_ILi128EEESG_SH_EEENS5_IJNST_IS1J_SC_EENST_ISH_SC_EEEEESJ_SK_SJ_SK_NS1E_6fusion15FusionCallbacksIS1I_NS1O_17LinearCombinationISJ_fSJ_fLNS_15FloatRoundStyleE2EEES1K_S1N_JEEENS4_5SM1004TMEM4LOAD26SM100_TMEM_LOAD_32dp32b64xENS4_13SM90_TMA_LOADES1B_NS4_39AutoVectorizingCopyWithAssumedAlignmentILi128EEENS4_14SM90_TMA_STOREES1B_S20_S20_EEEvvEEEEvNT_6ParamsE,(.L_x_184 - _ZN7cutlass13device_kernelINS_4gemm6kernel13GemmUniversalIN4cute5tupleIJiiiiEEENS1_10collective13CollectiveMmaINS1_35MainloopSm100TmaUmmaWarpSpecializedILi6ELi2ELi2ENS5_IJNS4_1CILi2EEENSA_ILi1EEESC_EEEEENS5_IJNSA_ILi256EEENSA_ILi192EEENSA_ILi64EEEEEENS_6half_tENS5_IJlSC_lEEESJ_SK_NS4_8TiledMMAINS4_8MMA_AtomIJNS4_26SM100_MMA_F16BF16_2x1SM_SSISJ_SJ_fLi256ELi192ELNS4_4UMMA5MajorE0ELSP_0ELNSO_7ScaleInE0ELSQ_0EEEEEENS4_6LayoutINS5_IJSC_SC_SC_EEENS5_IJNSA_ILi0EEESV_SV_EEEEENS5_IJNS4_10UnderscoreESY_SY_EEEEENS4_18SM100_TMA_2SM_LOADENS4_14ComposedLayoutINS4_7SwizzleILi3ELi4ELi3EEENS4_18smem_ptr_flag_bitsILi16EEENST_INS5_IJNSA_ILi8EEESH_EEENS5_IJSH_SC_EEEEEEEvNS4_8identityES11_S1B_vS1C_EENS_8epilogue10collective18CollectiveEpilogueINS1E_23Sm100TmaWarpSpecializedILi3ELi2ELi64ELb1ELb0EEEJNS5_IJNSA_ILi128EEESG_SH_EEENS5_IJNST_IS1J_SC_EENST_ISH_SC_EEEEESJ_SK_SJ_SK_NS1E_6fusion15FusionCallbacksIS1I_NS1O_17LinearCombinationISJ_fSJ_fLNS_15FloatRoundStyleE2EEES1K_S1N_JEEENS4_5SM1004TMEM4LOAD26SM100_TMEM_LOAD_32dp32b64xENS4_13SM90_TMA_LOADES1B_NS4_39AutoVectorizingCopyWithAssumedAlignmentILi128EEENS4_14SM90_TMA_STOREES1B_S20_S20_EEEvvEEEEvNT_6ParamsE)
        .other          _ZN7cutlass13device_kernelINS_4gemm6kernel13GemmUniversalIN4cute5tupleIJiiiiEEENS1_10collective13CollectiveMmaINS1_35MainloopSm100TmaUmmaWarpSpecializedILi6ELi2ELi2ENS5_IJNS4_1CILi2EEENSA_ILi1EEESC_EEEEENS5_IJNSA_ILi256EEENSA_ILi192EEENSA_ILi64EEEEEENS_6half_tENS5_IJlSC_lEEESJ_SK_NS4_8TiledMMAINS4_8MMA_AtomIJNS4_26SM100_MMA_F16BF16_2x1SM_SSISJ_SJ_fLi256ELi192ELNS4_4UMMA5MajorE0ELSP_0ELNSO_7ScaleInE0ELSQ_0EEEEEENS4_6LayoutINS5_IJSC_SC_SC_EEENS5_IJNSA_ILi0EEESV_SV_EEEEENS5_IJNS4_10UnderscoreESY_SY_EEEEENS4_18SM100_TMA_2SM_LOADENS4_14ComposedLayoutINS4_7SwizzleILi3ELi4ELi3EEENS4_18smem_ptr_flag_bitsILi16EEENST_INS5_IJNSA_ILi8EEESH_EEENS5_IJSH_SC_EEEEEEEvNS4_8identityES11_S1B_vS1C_EENS_8epilogue10collective18CollectiveEpilogueINS1E_23Sm100TmaWarpSpecializedILi3ELi2ELi64ELb1ELb0EEEJNS5_IJNSA_ILi128EEESG_SH_EEENS5_IJNST_IS1J_SC_EENST_ISH_SC_EEEEESJ_SK_SJ_SK_NS1E_6fusion15FusionCallbacksIS1I_NS1O_17LinearCombinationISJ_fSJ_fLNS_15FloatRoundStyleE2EEES1K_S1N_JEEENS4_5SM1004TMEM4LOAD26SM100_TMEM_LOAD_32dp32b64xENS4_13SM90_TMA_LOADES1B_NS4_39AutoVectorizingCopyWithAssumedAlignmentILi128EEENS4_14SM90_TMA_STOREES1B_S20_S20_EEEvvEEEEvNT_6ParamsE,@"STO_CUDA_ENTRY STV_DEFAULT"
_ZN7cutlass13device_kernelINS_4gemm6kernel13GemmUniversalIN4cute5tupleIJiiiiEEENS1_10collective13CollectiveMmaINS1_35MainloopSm100TmaUmmaWarpSpecializedILi6ELi2ELi2ENS5_IJNS4_1CILi2EEENSA_ILi1EEESC_EEEEENS5_IJNSA_ILi256EEENSA_ILi192EEENSA_ILi64EEEEEENS_6half_tENS5_IJlSC_lEEESJ_SK_NS4_8TiledMMAINS4_8MMA_AtomIJNS4_26SM100_MMA_F16BF16_2x1SM_SSISJ_SJ_fLi256ELi192ELNS4_4UMMA5MajorE0ELSP_0ELNSO_7ScaleInE0ELSQ_0EEEEEENS4_6LayoutINS5_IJSC_SC_SC_EEENS5_IJNSA_ILi0EEESV_SV_EEEEENS5_IJNS4_10UnderscoreESY_SY_EEEEENS4_18SM100_TMA_2SM_LOADENS4_14ComposedLayoutINS4_7SwizzleILi3ELi4ELi3EEENS4_18smem_ptr_flag_bitsILi16EEENST_INS5_IJNSA_ILi8EEESH_EEENS5_IJSH_SC_EEEEEEEvNS4_8identityES11_S1B_vS1C_EENS_8epilogue10collective18CollectiveEpilogueINS1E_23Sm100TmaWarpSpecializedILi3ELi2ELi64ELb1ELb0EEEJNS5_IJNSA_ILi128EEESG_SH_EEENS5_IJNST_IS1J_SC_EENST_ISH_SC_EEEEESJ_SK_SJ_SK_NS1E_6fusion15FusionCallbacksIS1I_NS1O_17LinearCombinationISJ_fSJ_fLNS_15FloatRoundStyleE2EEES1K_S1N_JEEENS4_5SM1004TMEM4LOAD26SM100_TMEM_LOAD_32dp32b64xENS4_13SM90_TMA_LOADES1B_NS4_39AutoVectorizingCopyWithAssumedAlignmentILi128EEENS4_14SM90_TMA_STOREES1B_S20_S20_EEEvvEEEEvNT_6ParamsE:
[----:B------:R-:W1:Y:S01]  /*0000*/  LDC R1, c[0x0][0x37c] ;  /* 0x0000df00ff017b82 */ /* 0x000e620000000800 */
[----:B------:R-:W2:Y:S01]  /*0010*/  S2R R170, SR_TID.X ;  /* 0x0000000000aa7919 */ /* 0x000ea20000002100 */
[----:B------:R-:W3:Y:S06]  /*0020*/  LDCU.64 UR4, c[0x0][0x890] ;  /* 0x00011200ff0477ac */ /* 0x000eec0008000a00 */
[----:B------:R-:W4:Y:S01]  /*0030*/  S2UR UR37, SR_CgaCtaId ;  /* 0x00000000002579c3 */ /* 0x000f220000008800 */
[----:B------:R-:W-:Y:S02]  /*0040*/  PRMT R155, RZ, 0x7610, R155 ;  /* 0x00007610ff9b7816 */ /* 0x000fe4000000009b */
[----:B------:R-:W-:Y:S01]  /*0050*/  ELECT P1, URZ, PT ;  /* 0x0000000000ff782f */ /* 0x000fe20003820000 */
[----:B------:R-:W1:Y:S01]  /*0060*/  LDCU.64 UR46, c[0x0][0x358] ;  /* 0x00006b00ff2e77ac */ /* 0x000e620008000a00 */
[----:B---3--:R-:W-:-:S04]  /*0070*/  UISETP.NE.U32.AND UP0, UPT, UR4, URZ, UPT ;  /* 0x000000ff0400728c */ /* 0x008fc8000bf05070 */
[----:B------:R-:W-:Y:S02]  /*0080*/  UISETP.NE.AND.EX UP0, UPT, UR5, URZ, UPT, UP0 ;  /* 0x000000ff0500728c */ /* 0x000fe4000bf05300 */
[----:B----4-:R-:W-:Y:S02]  /*0090*/  ULOP3.LUT UR9, UR37, 0x1, URZ, 0xc0, !UPT ;  /* 0x0000000125097892 */ /* 0x010fe4000f8ec0ff */
[----:B------:R-:W-:Y:S01]  /*00a0*/  ULOP3.LUT UR8, UR37, 0x1, URZ, 0x3c, !UPT ;  /* 0x0000000125087892 */ /* 0x000fe2000f8e3cff */
[----:B--2---:R-:W-:-:S05]  /*00b0*/  SHF.R.U32.HI R162, RZ, 0x5, R170 ;  /* 0x00000005ffa27819 */ /* 0x004fca00000116aa */
[----:B------:R-:W2:Y:S02]  /*00c0*/  SHFL.IDX PT, R0, R162, RZ, 0x1f ;  /* 0x00001fffa2007589 */ /* 0x000ea400000e0000 */
[----:B--2---:R-:W-:Y:S01]  /*00d0*/  R2UR UR10, R0 ;  /* 0x00000000000a72ca */ /* 0x004fe200000e0000 */
[----:B-1----:R-:W-:-:S14]  /*00e0*/  BRA.U UP0, `(.L_x_0) ;  /* 0x00000001002c7547 */ /* 0x002fdc000b800000 */
[----:B------:R-:W1:Y:S02]  /*00f0*/  LDCU.64 UR6, c[0x0][0x888] ;  /* 0x00011100ff0677ac */ /* 0x000e640008000a00 */
[----:B-1----:R-:W-:-:S04]  /*0100*/  UISETP.NE.U32.AND UP0, UPT, UR6, URZ, UPT ;  /* 0x000000ff0600728c */ /* 0x002fc8000bf05070 */
[----:B------:R-:W-:-:S09]  /*0110*/  UISETP.NE.AND.EX UP0, UPT, UR7, URZ, UPT, UP0 ;  /* 0x000000ff0700728c */ /* 0x000fd2000bf05300 */
[----:B------:R-:W-:Y:S05]  /*0120*/  BRA.U !UP0, `(.L_x_1) ;  /* 0x0000000108107547 */ /* 0x000fea000b800000 */
[----:B------:R-:W1:Y:S02]  /*0130*/  LDC.64 R2, c[0x0][0x888] ;  /* 0x00022200ff027b82 */ /* 0x000e640000000a00 */
[----:B-1----:R1:W5:Y:S01]  /*0140*/  LDG.E R81, desc[UR46][R2.64] ;  /* 0x0000002e02517981 */ /* 0x002362000c1e1900 */
[----:B------:R-:W-:Y:S01]  /*0150*/  HFMA2 R155, -RZ, RZ, 0, 5.9604644775390625e-08 ;  /* 0x00000001ff9b7431 */ /* 0x000fe200000001ff */
[----:B------:R-:W-:Y:S05]  /*0160*/  BRA `(.L_x_0) ;  /* 0x00000000000c7947 */ /* 0x000fea0003800000 */
.L_x_1:
[----:B------:R-:W1:Y:S01]  /*0170*/  LDCU UR6, c[0x0][0x880] ;  /* 0x00011000ff0677ac */ /* 0x000e620008000800 */
[----:B------:R-:W-:Y:S01]  /*0180*/  HFMA2 R155, -RZ, RZ, 0, 5.9604644775390625e-08 ;  /* 0x00000001ff9b7431 */ /* 0x000fe200000001ff */
[----:B-1----:R-:W-:-:S07]  /*0190*/  MOV R81, UR6 ;  /* 0x0000000600517c02 */ /* 0x002fce0008000f00 */
.L_x_0:
[----:B------:R-:W2:Y:S02]  /*01a0*/  LDCU.64 UR6, c[0x0][0x8b0] ;  /* 0x00011600ff0677ac */ /* 0x000ea40008000a00 */
[----:B--2---:R-:W-:-:S04]  /*01b0*/  UISETP.NE.U32.AND UP0, UPT, UR6, URZ, UPT ;  /* 0x000000ff0600728c */ /* 0x004fc8000bf05070 */
[----:B------:R-:W-:-:S09]  /*01c0*/  UISETP.NE.AND.EX UP0, UPT, UR7, URZ, UPT, UP0 ;  /* 0x000000ff0700728c */ /* 0x000fd2000bf05300 */
[----:B------:R-:W-:Y:S05]  /*01d0*/  BRA.U UP0, `(.L_x_2) ;  /* 0x0000000100247547 */ /* 0x000fea000b800000 */
[----:B------:R-:W2:Y:S02]  /*01e0*/  LDCU.64 UR6, c[0x0][0x8a8] ;  /* 0x00011500ff0677ac */ /* 0x000ea40008000a00 */
[----:B--2---:R-:W-:-:S04]  /*01f0*/  UISETP.NE.U32.AND UP0, UPT, UR6, URZ, UPT ;  /* 0x000000ff0600728c */ /* 0x004fc8000bf05070 */
[----:B------:R-:W-:-:S09]  /*0200*/  UISETP.NE.AND.EX UP0, UPT, UR7, URZ, UPT, UP0 ;  /* 0x000000ff0700728c */ /* 0x000fd2000bf05300 */
[----:B------:R-:W-:Y:S05]  /*0210*/  BRA.U !UP0, `(.L_x_3) ;  /* 0x00000001080c7547 */ /* 0x000fea000b800000 */
[----:B------:R-:W2:Y:S02]  /*0220*/  LDC.64 R76, c[0x0][0x8a8] ;  /* 0x00022a00ff4c7b82 */ /* 0x000ea40000000a00 */
[----:B--2---:R2:W5:Y:S01]  /*0230*/  LDG.E R76, desc[UR46][R76.64] ;  /* 0x0000002e4c4c7981 */ /* 0x004562000c1e1900 */
[----:B------:R-:W-:Y:S05]  /*0240*/  BRA `(.L_x_2) ;  /* 0x0000000000087947 */ /* 0x000fea0003800000 */
.L_x_3:
[----:B------:R-:W2:Y:S02]  /*0250*/  LDCU UR6, c[0x0][0x8a0] ;  /* 0x00011400ff0677ac */ /* 0x000ea40008000800 */
[----:B--2---:R-:W-:Y:S02]  /*0260*/  MOV R76, UR6 ;  /* 0x00000006004c7c02 */ /* 0x004fe40008000f00 */
.L_x_2:
[----:B------:R-:W-:Y:S01]  /*0270*/  IMAD.U32 R0, RZ, RZ, UR10 ;  /* 0x0000000aff007e24 */ /* 0x000fe2000f8e00ff */
[----:B------:R-:W-:Y:S04]  /*0280*/  BSSY.RECONVERGENT B0, `(.L_x_4) ;  /* 0x000000c000007945 */ /* 0x000fe80003800200 */
[C---:B------:R-:W-:Y:S02]  /*0290*/  ISETP.NE.OR P2, PT, R0.reuse, 0x1, !P1 ;  /* 0x000000010000780c */ /* 0x040fe40004f45670 */
[----:B------:R-:W-:-:S11]  /*02a0*/  ISETP.NE.OR P0, PT, R0, 0x3, !P1 ;  /* 0x000000030000780c */ /* 0x000fd60004f05670 */
[----:B------:R-:W-:Y:S05]  /*02b0*/  @P2 BRA `(.L_x_5) ;  /* 0x0000000000202947 */ /* 0x000fea0003800000 */
[----:B------:R-:W3:Y:S02]  /*02c0*/  LDCU.64 UR6, c[0x0][0x348] ;  /* 0x00006900ff0677ac */ /* 0x000ee40008000a00 */
[----:B---3--:R-:W-:Y:S02]  /*02d0*/  UIADD3 UR12, UP1, UPT, UR6, 0x80, URZ ;  /* 0x00000080060c7890 */ /* 0x008fe4000ff3e0ff */
[----:B------:R-:W-:Y:S02]  /*02e0*/  UIADD3 UR6, UP0, UPT, UR6, 0x180, URZ ;  /* 0x0000018006067890 */ /* 0x000fe4000ff1e0ff */
[----:B------:R-:W-:Y:S02]  /*02f0*/  UIADD3.X UR13, UPT, UPT, URZ, UR7, URZ, UP1, !UPT ;  /* 0x00000007ff0d7290 */ /* 0x000fe40008ffe4ff */
[----:B------:R-:W-:-:S07]  /*0300*/  UIADD3.X UR7, UPT, UPT, URZ, UR7, URZ, UP0, !UPT ;  /* 0x00000007ff077290 */ /* 0x000fce00087fe4ff */
[----:B------:R3:W-:Y:S02]  /*0310*/  UTMACCTL.PF [UR12] ;  /* 0x000000000c0079b9 */ /* 0x0007e40008040000 */
[----:B------:R3:W-:Y:S02]  /*0320*/  UTMACCTL.PF [UR6] ;  /* 0x00000000060079b9 */ /* 0x0007e40008040000 */
[----:B---3--:R-:W-:Y:S01]  /*0330*/  NOP ;  /* 0x0000000000007918 */ /* 0x008fe20000000000 */
.L_x_5:
[----:B------:R-:W-:Y:S05]  /*0340*/  BSYNC.RECONVERGENT B0 ;  /* 0x0000000000007941 */ /* 0x000fea0003800200 */
.L_x_4:
[----:B------:R-:W-:Y:S04]  /*0350*/  BSSY.RECONVERGENT B0, `(.L_x_6) ;  /* 0x000000a000007945 */ /* 0x000fe80003800200 */
        /* <DEDUP_REMOVED lines=9> */
.L_x_7:
[----:B------:R-:W-:Y:S05]  /*03f0*/  BSYNC.RECONVERGENT B0 ;  /* 0x0000000000007941 */ /* 0x000fea0003800200 */
.L_x_6:
[----:B------:R-:W3:Y:S01]  /*0400*/  LDCU.64 UR6, c[0x0][0x888] ;  /* 0x00011100ff0677ac */ /* 0x000ee20008000a00 */
[----:B------:R-:W-:Y:S02]  /*0410*/  UISETP.EQ.U32.AND UP1, UPT, UR4, URZ, UPT ;  /* 0x000000ff0400728c */ /* 0x000fe4000bf22070 */
[----:B------:R-:W-:Y:S02]  /*0420*/  UPLOP3.LUT UP5, UPT, UPT, UPT, UPT, 0x80, 0x8 ;  /* 0x000000000008789c */ /* 0x000fe40003faf070 */
[----:B---3--:R-:W-:-:S04]  /*0430*/  UISETP.NE.U32.AND UP0, UPT, UR6, URZ, UPT ;  /* 0x000000ff0600728c */ /* 0x008fc8000bf05070 */
[----:B------:R-:W-:-:S04]  /*0440*/  UISETP.NE.AND.EX UP0, UPT, UR7, URZ, UPT, UP0 ;  /* 0x000000ff0700728c */ /* 0x000fc8000bf05300 */
[----:B------:R-:W-:-:S04]  /*0450*/  UISETP.EQ.OR.EX UP2, UPT, UR5, URZ, !UP0, UP1 ;  /* 0x000000ff0500728c */ /* 0x000fc8000c742710 */
[----:B------:R-:W-:-:S05]  /*0460*/  UP2UR UR51, UPR, URZ, 0x4 ;  /* 0x00000004ff337883 */ /* 0x000fca0008000000 */
[----:B------:R-:W-:Y:S07]  /*0470*/  BRA.U !UP2, `(.L_x_8) ;  /* 0x000000010a207547 */ /* 0x000fee000b800000 */
[----:B------:R-:W-:Y:S01]  /*0480*/  UISETP.NE.U32.AND UP2, UPT, UR4, URZ, UPT ;  /* 0x000000ff0400728c */ /* 0x000fe2000bf45070 */
[----:B-----5:R-:W-:Y:S01]  /*0490*/  FSETP.NEU.AND P0, PT, R81, RZ, PT ;  /* 0x000000ff5100720b */ /* 0x020fe20003f0d000 */
[----:B------:R-:W-:Y:S02]  /*04a0*/  USEL UR4, URZ, 0xffffffff, UP0 ;  /* 0xffffffffff047887 */ /* 0x000fe40008000000 */
[----:B------:R-:W-:-:S10]  /*04b0*/  UISETP.NE.AND.EX UP2, UPT, UR5, URZ, UPT, UP2 ;  /* 0x000000ff0500728c */ /* 0x000fd4000bf45320 */
[----:B------:R-:W-:Y:S01]  /*04c0*/  VOTEU.ANY UP1, P0 ;  /* 0x0000000000ff7886 */ /* 0x000fe20000020100 */
[----:B------:R-:W-:-:S04]  /*04d0*/  @!UP2 USEL UR4, URZ, 0xffffffff, UP1 ;  /* 0xffffffffff04a887 */ /* 0x000fc80008800000 */
[----:B------:R-:W-:-:S04]  /*04e0*/  ULOP3.LUT UR4, UR4, 0x1, URZ, 0xc0, !UPT ;  /* 0x0000000104047892 */ /* 0x000fc8000f8ec0ff */
[----:B------:R-:W-:-:S11]  /*04f0*/  UISETP.NE.U32.AND UP5, UPT, UR4, 0x1, UPT ;  /* 0x000000010400788c */ /* 0x000fd6000bfa5070 */
.L_x_8:
[----:B------:R-:W3:Y:S01]  /*0500*/  SHFL.IDX PT, R0, R162, RZ, 0x1f ;  /* 0x00001fffa2007589 */ /* 0x000ee200000e0000 */
[----:B------:R-:W-:-:S04]  /*0510*/  UISETP.NE.AND UP1, UPT, UR10, 0x2, UPT ;  /* 0x000000020a00788c */ /* 0x000fc8000bf25270 */
[----:B------:R-:W-:Y:S02]  /*0520*/  UISETP.EQ.AND UP2, UPT, UR9, URZ, !UP1 ;  /* 0x000000ff0900728c */ /* 0x000fe4000cf42270 */
[----:B------:R-:W-:-:S04]  /*0530*/  USEL UR14, URZ, 0x1, UP1 ;  /* 0x00000001ff0e7887 */ /* 0x000fc80008800000 */
[----:B------:R-:W-:Y:S02]  /*0540*/  PLOP3.LUT P5, PT, P1, PT, UP2, 0x80, 0x8 ;  /* 0x000000000008781c */ /* 0x000fe40000faf028 */
[----:B---3--:R-:W-:-:S13]  /*0550*/  ISETP.NE.AND P0, PT, R0, RZ, PT ;  /* 0x000000ff0000720c */ /* 0x008fda0003f05270 */
[----:B------:R-:W-:Y:S05]  /*0560*/  @P0 BRA `(.L_x_9) ;  /* 0x0000000000540947 */ /* 0x000fea0003800000 */
[----:B------:R-:W-:Y:S01]  /*0570*/  UMOV UR5, 0x400 ;  /* 0x0000040000057882 */ /* 0x000fe20000000000 */
[----:B------:R-:W-:Y:S01]  /*0580*/  UMOV UR4, 0x1 ;  /* 0x0000000100047882 */ /* 0x000fe20000000000 */
[----:B------:R-:W-:Y:S02]  /*0590*/  ULEA UR5, UR37, UR5, 0x18 ;  /* 0x0000000525057291 */ /* 0x000fe4000f8ec0ff */
[----:B------:R-:W-:-:S04]  /*05a0*/  UIADD3 UR6, UPT, UPT, -UR4, 0x100000, URZ ;  /* 0x0010000004067890 */ /* 0x000fc8000fffe1ff */
[----:B------:R-:W-:Y:S02]  /*05b0*/  USHF.L.U32 UR7, UR6, 0xb, URZ ;  /* 0x0000000b06077899 */ /* 0x000fe400080006ff */
[----:B------:R-:W-:Y:S01]  /*05c0*/  USHF.L.U32 UR6, UR6, 0x1, URZ ;  /* 0x0000000106067899 */ /* 0x000fe200080006ff */
[----:B------:R-:W-:Y:S01]  /*05d0*/  ELECT P0, URZ, PT ;  /* 0x0000000000ff782f */ /* 0x000fe20003800000 */
[----:B------:R-:W3:Y:S10]  /*05e0*/  FENCE.VIEW.ASYNC.S ;  /* 0x00000000000073c6 */ /* 0x000ef40000000000 */
[----:B---3--:R3:W4:Y:S01]  /*05f0*/  SYNCS.EXCH.64 URZ, [UR5], UR6 ;  /* 0x0000000605ff75b2 */ /* 0x0087220008000100 */
[----:B------:R3:W1:Y:S01]  /*0600*/  SYNCS.EXCH.64 URZ, [UR5+0x30], UR6 ;  /* 0x0000300605ff75b2 */ /* 0x0006620008000100 */
        /* <DEDUP_REMOVED lines=10> */
[----:B------:R-:W-:Y:S01]  /*06b0*/  NOP ;  /* 0x0000000000007918 */ /* 0x000fe20000000000 */
.L_x_9:
[----:B------:R-:W2:Y:S01]  /*06c0*/  SHFL.IDX PT, R0, R162, RZ, 0x1f ;  /* 0x00001fffa2007589 */ /* 0x000ea200000e0000 */
[----:B------:R-:W-:Y:S01]  /*06d0*/  NOP ;  /* 0x0000000000007918 */ /* 0x000fe20000000000 */
[----:B--2---:R-:W-:-:S13]  /*06e0*/  ISETP.NE.AND P0, PT, R0, 0x1, PT ;  /* 0x000000010000780c */ /* 0x004fda0003f05270 */
[----:B------:R-:W-:Y:S05]  /*06f0*/  @P0 BRA `(.L_x_10) ;  /* 0x00000000004c0947 */ /* 0x000fea0003800000 */
[----:B---3--:R-:W-:Y:S01]  /*0700*/  UMOV UR6, 0x400 ;  /* 0x0000040000067882 */ /* 0x008fe20000000000 */
[----:B------:R-:W-:Y:S01]  /*0710*/  UMOV UR5, 0x20 ;  /* 0x0000002000057882 */ /* 0x000fe20000000000 */
[----:B------:R-:W-:Y:S01]  /*0720*/  UMOV UR4, 0x80 ;  /* 0x0000008000047882 */ /* 0x000fe20000000000 */
[----:B------:R-:W-:Y:S02]  /*0730*/  ULEA UR6, UR37, UR6, 0x18 ;  /* 0x0000000625067291 */ /* 0x000fe4000f8ec0ff */
[----:B------:R-:W-:-:S04]  /*0740*/  UIADD3 UR12, UPT, UPT, -UR5, 0x100000, URZ ;  /* 0x00100000050c7890 */ /* 0x000fc8000fffe1ff */
[----:B------:R-:W-:Y:S02]  /*0750*/  USHF.L.U32 UR13, UR12, 0xb, URZ ;  /* 0x0000000b0c0d7899 */ /* 0x000fe400080006ff */
[----:B------:R-:W-:Y:S02]  /*0760*/  USHF.L.U32 UR12, UR12, 0x1, URZ ;  /* 0x000000010c0c7899 */ /* 0x000fe400080006ff */
[----:B------:R-:W-:-:S04]  /*0770*/  UIADD3 UR4, UPT, UPT, -UR4, 0x100000, URZ ;  /* 0x0010000004047890 */ /* 0x000fc8000fffe1ff */
[----:B------:R-:W-:Y:S02]  /*0780*/  USHF.L.U32 UR5, UR4, 0xb, URZ ;  /* 0x0000000b04057899 */ /* 0x000fe400080006ff */
[----:B------:R-:W-:Y:S01]  /*0790*/  USHF.L.U32 UR4, UR4, 0x1, URZ ;  /* 0x0000000104047899 */ /* 0x000fe200080006ff */
[----:B------:R-:W-:Y:S01]  /*07a0*/  ELECT P0, URZ, PT ;  /* 0x0000000000ff782f */ /* 0x000fe20003800000 */
[----:B------:R-:W2:Y:S02]  /*07b0*/  FENCE.VIEW.ASYNC.S ;  /* 0x00000000000073c6 */ /* 0x000ea40000000000 */
[----:B--2---:R2:W3:Y:S08]  /*07c0*/  SYNCS.EXCH.64 URZ, [UR6+0x60], UR12 ;  /* 0x0000600c06ff75b2 */ /* 0x0044f00008000100 */
[----:B------:R2:W1:Y:S01]  /*07d0*/  SYNCS.EXCH.64 URZ, [UR6+0x78], UR4 ;  /* 0x0000780406ff75b2 */ /* 0x0004620008000100 */
[----:B------:R2:W1:Y:S01]  /*07e0*/  SYNCS.EXCH.64 URZ, [UR6+0x68], UR12 ;  /* 0x0000680c06ff75b2 */ /* 0x0004620008000100 */
[----:B------:R2:W1:Y:S01]  /*07f0*/  SYNCS.EXCH.64 URZ, [UR6+0x80], UR4 ;  /* 0x0000800406ff75b2 */ /* 0x0004620008000100 */
[----:B------:R2:W1:Y:S01]  /*0800*/  SYNCS.EXCH.64 URZ, [UR6+0x70], UR12 ;  /* 0x0000700c06ff75b2 */ /* 0x0004620008000100 */
[----:B------:R2:W1:Y:S01]  /*0810*/  SYNCS.EXCH.64 URZ, [UR6+0x88], UR4 ;  /* 0x0000880406ff75b2 */ /* 0x0004620008000100 */
[----:B------:R-:W-:Y:S01]  /*0820*/  NOP ;  /* 0x0000000000007918 */ /* 0x000fe20000000000 */
.L_x_10:
[----:B------:R-:W4:Y:S01]  /*0830*/  SHFL.IDX PT, R0, R162, RZ, 0x1f ;  /* 0x00001fffa2007589 */ /* 0x000f2200000e0000 */
[----:B------:R-:W-:Y:S01]  /*0840*/  NOP ;  /* 0x0000000000007918 */ /* 0x000fe20000000000 */
[----:B----4-:R-:W-:-:S13]  /*0850*/  ISETP.NE.AND P0, PT, R0, 0x3, PT ;  /* 0x000000030000780c */ /* 0x010fda0003f05270 */
[----:B------:R-:W-:Y:S05]  /*0860*/  @P0 BRA `(.L_x_11) ;  /* 0x00000000002c0947 */ /* 0x000fea0003800000 */
[----:B--23--:R-:W-:Y:S01]  /*0870*/  UMOV UR5, 0x400 ;  /* 0x0000040000057882 */ /* 0x00cfe20000000000 */
[----:B------:R-:W-:Y:S01]  /*0880*/  UMOV UR4, 0x20 ;  /* 0x0000002000047882 */ /* 0x000fe20000000000 */
[----:B------:R-:W-:Y:S02]  /*0890*/  ULEA UR5, UR37, UR5, 0x18 ;  /* 0x0000000525057291 */ /* 0x000fe4000f8ec0ff */
[----:B------:R-:W-:-:S04]  /*08a0*/  UIADD3 UR6, UPT, UPT, -UR4, 0x100000, URZ ;  /* 0x0010000004067890 */ /* 0x000fc8000fffe1ff */
[----:B------:R-:W-:Y:S02]  /*08b0*/  USHF.L.U32 UR7, UR6, 0xb, URZ ;  /* 0x0000000b06077899 */ /* 0x000fe400080006ff */
[----:B------:R-:W-:Y:S01]  /*08c0*/  USHF.L.U32 UR6, UR6, 0x1, URZ ;  /* 0x0000000106067899 */ /* 0x000fe200080006ff */
[----:B------:R-:W-:Y:S01]  /*08d0*/  ELECT P0, URZ, PT ;  /* 0x0000000000ff782f */ /* 0x000fe20003800000 */
[----:B------:R-:W2:Y:S10]  /*08e0*/  FENCE.VIEW.ASYNC.S ;  /* 0x00000000000073c6 */ /* 0x000eb40000000000 */
[----:B--2---:R4:W2:Y:S01]  /*08f0*/  SYNCS.EXCH.64 URZ, [UR5+0x90], UR6 ;  /* 0x0000900605ff75b2 */ /* 0x0048a20008000100 */
[----:B------:R4:W3:Y:S02]  /*0900*/  SYNCS.EXCH.64 URZ, [UR5+0x98], UR6 ;  /* 0x0000980605ff75b2 */ /* 0x0008e40008000100 */
[----:B----4-:R-:W-:Y:S01]  /*0910*/  NOP ;  /* 0x0000000000007918 */ /* 0x010fe20000000000 */
.L_x_11:
[----:B------:R-:W4:Y:S01]  /*0920*/  SHFL.IDX PT, R0, R162, RZ, 0x1f ;  /* 0x00001fffa2007589 */ /* 0x000f2200000e0000 */
[----:B------:R-:W-:Y:S01]  /*0930*/  NOP ;  /* 0x0000000000007918 */ /* 0x000fe20000000000 */
[----:B----4-:R-:W-:-:S13]  /*0940*/  ISETP.NE.AND P0, PT, R0, 0x4, PT ;  /* 0x000000040000780c */ /* 0x010fda0003f05270 */
[----:B------:R-:W-:Y:S05]  /*0950*/  @P0 BRA `(.L_x_12) ;  /* 0x0000000000480947 */ /* 0x000fea0003800000 */
[----:B--23--:R-:W-:Y:S01]  /*0960*/  UMOV UR6, 0x1e0 ;  /* 0x000001e000067882 */ /* 0x00cfe20000000000 */
[----:B------:R-:W-:Y:S01]  /*0970*/  UMOV UR5, 0x400 ;  /* 0x0000040000057882 */ /* 0x000fe20000000000 */
[----:B------:R-:W-:Y:S01]  /*0980*/  USEL UR6, UR6, 0x1a0, UP5 ;  /* 0x000001a006067887 */ /* 0x000fe2000a800000 */
        /* <DEDUP_REMOVED lines=10> */
[----:B--2---:R4:W2:Y:S08]  /*0a30*/  SYNCS.EXCH.64 URZ, [UR5+0xa0], UR12 ;  /* 0x0000a00c05ff75b2 */ /* 0x0048b00008000100 */
[----:B------:R4:W3:Y:S01]  /*0a40*/  SYNCS.EXCH.64 URZ, [UR5+0xb0], UR6 ;  /* 0x0000b00605ff75b2 */ /* 0x0008e20008000100 */
[----:B------:R4:W1:Y:S01]  /*0a50*/  SYNCS.EXCH.64 URZ, [UR5+0xa8], UR12 ;  /* 0x0000a80c05ff75b2 */ /* 0x0008620008000100 */
[----:B------:R4:W1:Y:S02]  /*0a60*/  SYNCS.EXCH.64 URZ, [UR5+0xb8], UR6 ;  /* 0x0000b80605ff75b2 */ /* 0x0008640008000100 */
[----:B----4-:R-:W-:Y:S01]  /*0a70*/  NOP ;  /* 0x0000000000007918 */ /* 0x010fe20000000000 */
.L_x_12:
[----:B------:R-:W4:Y:S01]  /*0a80*/  SHFL.IDX PT, R0, R162, RZ, 0x1f ;  /* 0x00001fffa2007589 */ /* 0x000f2200000e0000 */
[----:B------:R-:W-:Y:S01]  /*0a90*/  NOP ;  /* 0x0000000000007918 */ /* 0x000fe20000000000 */
[----:B----4-:R-:W-:-:S13]  /*0aa0*/  ISETP.NE.AND P0, PT, R0, 0x5, PT ;  /* 0x000000050000780c */ /* 0x010fda0003f05270 */
[----:B------:R-:W-:Y:S05]  /*0ab0*/  @P0 BRA `(.L_x_13) ;  /* 0x0000000000440947 */ /* 0x000fea0003800000 */
[----:B--23--:R-:W-:Y:S01]  /*0ac0*/  UMOV UR6, 0x400 ;  /* 0x0000040000067882 */ /* 0x00cfe20000000000 */
        /* <DEDUP_REMOVED lines=16> */
.L_x_13:
[----:B------:R-:W4:Y:S01]  /*0bd0*/  SHFL.IDX PT, R0, R162, RZ, 0x1f ;  /* 0x00001fffa2007589 */ /* 0x000f2200000e0000 */
[----:B------:R-:W-:Y:S01]  /*0be0*/  ISETP.NE.OR P1, PT, RZ, UR10, !P1 ;  /* 0x0000000aff007c0c */ /* 0x000fe2000cf25670 */
        /* <DEDUP_REMOVED lines=12> */
[----:B------:R4:W3:Y:S01]  /*0cb0*/  SYNCS.EXCH.64 URZ, [UR5+0xf0], UR6 ;  /* 0x0000f00605ff75b2 */ /* 0x0008e20008000100 */
[----:B------:R4:W1:Y:S01]  /*0cc0*/  SYNCS.EXCH.64 URZ, [UR5+0xe8], UR6 ;  /* 0x0000e80605ff75b2 */ /* 0x0008620008000100 */
[----:B------:R4:W1:Y:S02]  /*0cd0*/  SYNCS.EXCH.64 URZ, [UR5+0xf8], UR6 ;  /* 0x0000f80605ff75b2 */ /* 0x0008640008000100 */
[----:B----4-:R-:W-:Y:S01]  /*0ce0*/  NOP ;  /* 0x0000000000007918 */ /* 0x010fe20000000000 */
.L_x_14:
[----:B------:R-:W-:Y:S01]  /*0cf0*/  VOTEU.ALL UP1, P1 ;  /* 0x0000000000ff7886 */ /* 0x000fe20000820000 */
[----:B--23--:R-:W2:Y:S01]  /*0d00*/  LDCU UR5, c[0x0][0x36c] ;  /* 0x00006d80ff0577ac */ /* 0x00cea20008000800 */
[----:B------:R-:W-:Y:S01]  /*0d10*/  NOP ;  /* 0x0000000000007918 */ /* 0x000fe20000000000 */
[----:B------:R-:W-:Y:S01]  /*0d20*/  LOP3.LUT R10, R170, 0x1f, RZ, 0xc0, !PT ;  /* 0x0000001faa0a7812 */ /* 0x000fe200078ec0ff */
[----:B------:R-:W-:Y:S01]  /*0d30*/  UMOV UR6, 0x20 ;  /* 0x0000002000067882 */ /* 0x000fe20000000000 */
[----:B------:R-:W-:Y:S01]  /*0d40*/  @!UP1 UMOV UR4, 0x400 ;  /* 0x0000040000049882 */ /* 0x000fe20000000000 */
[----:B------:R-:W-:-:S04]  /*0d50*/  @!UP1 UIADD3 UR6, UPT, UPT, -UR6, 0x100000, URZ ;  /* 0x0010000006069890 */ /* 0x000fc8000fffe1ff */
[----:B------:R-:W-:Y:S02]  /*0d60*/  @!UP1 USHF.L.U32 UR7, UR6, 0xb, URZ ;  /* 0x0000000b06079899 */ /* 0x000fe400080006ff */
[----:B------:R-:W-:Y:S02]  /*0d70*/  @!UP1 USHF.L.U32 UR6, UR6, 0x1, URZ ;  /* 0x0000000106069899 */ /* 0x000fe400080006ff */
[----:B------:R-:W-:Y:S01]  /*0d80*/  @!UP1 ULEA UR4, UR37, UR4, 0x18 ;  /* 0x0000000425049291 */ /* 0x000fe2000f8ec0ff */
[----:B------:R-:W-:Y:S01]  /*0d90*/  VOTEU.ALL UP1, P1 ;  /* 0x0000000000ff7886 */ /* 0x000fe20000820000 */
[----:B------:R-:W-:Y:S01]  /*0da0*/  UISETP.NE.AND UP4, UPT, UR10, URZ, UPT ;  /* 0x000000ff0a00728c */ /* 0x000fe2000bf85270 */
[----:B------:R-:W3:Y:S09]  /*0db0*/  FENCE.VIEW.ASYNC.S ;  /* 0x00000000000073c6 */ /* 0x000ef20000000000 */
[----:B---3--:R3:W4:Y:S01]  /*0dc0*/  @!UP1 SYNCS.EXCH.64 URZ, [UR4+0x100], UR6 ;  /* 0x0001000604ff95b2 */ /* 0x0087220008000100 */
[----:B--2---:R-:W-:-:S09]  /*0dd0*/  UISETP.EQ.U32.AND UP1, UPT, UR5, 0x1, UPT ;  /* 0x000000010500788c */ /* 0x004fd2000bf22070 */
[----:B------:R-:W-:Y:S05]  /*0de0*/  BRA.U !UP1, `(.L_x_15) ;  /* 0x0000000109087547 */ /* 0x000fea000b800000 */
[----:B-1--4-:R-:W-:Y:S01]  /*0df0*/  UCGABAR_ARV ;  /* 0x00000000000079c7 */ /* 0x012fe20008000000 */
[----:B------:R-:W-:Y:S05]  /*0e00*/  BRA `(.L_x_16) ;  /* 0x0000000000047947 */ /* 0x000fea0003800000 */
.L_x_15:
[----:B-1--4-:R-:W-:Y:S01]  /*0e10*/  NOP ;  /* 0x0000000000007918 */ /* 0x012fe20000000000 */
.L_x_16:
[----:B------:R-:W1:Y:S01]  /*0e20*/  S2R R11, SR_CTAID.X ;  /* 0x00000000000b7919 */ /* 0x000e620000002500 */
[----:B------:R-:W-:-:S05]  /*0e30*/  CS2R.32 R156, SR_CgaSize ;  /* 0x00000000009c7805 */ /* 0x000fca0000008a00 */
[----:B------:R-:W-:-:S05]  /*0e40*/  IMAD R156, R156, -0xa0, RZ ;  /* 0xffffff609c9c7824 */ /* 0x000fca00078e02ff */
[----:B------:R-:W-:-:S14]  /*0e50*/  R2UR UR5, R156 ;  /* 0x000000009c0572ca */ /* 0x000fdc00000e0000 */
[----:B------:R-:W2:Y:S01]  /*0e60*/  LDCU UR5, c[0x0][UR5+0x2b0] ;  /* 0x00005600050577ac */ /* 0x000ea20008000800 */
[----:B------:R-:W-:-:S05]  /*0e70*/  CS2R.32 R0, SR_CgaSize ;  /* 0x0000000000007805 */ /* 0x000fca0000008a00 */
[----:B------:R-:W-:-:S06]  /*0e80*/  IMAD R0, R0, -0xa0, RZ ;  /* 0xffffff6000007824 */ /* 0x000fcc00078e02ff */
[----:B------:R-:W4:Y:S01]  /*0e90*/  LDC R0, c[0x0][R0+0x2a0] ;  /* 0x0000a80000007b82 */ /* 0x000f220000000800 */
[----:B------:R-:W-:Y:S01]  /*0ea0*/  PRMT R8, RZ, 0x7610, R8 ;  /* 0x00007610ff087816 */ /* 0x000fe20000000008 */
[----:B------:R-:W2:Y:S01]  /*0eb0*/  S2R R20, SR_CTAID.Y ;  /* 0x0000000000147919 */ /* 0x000ea20000002600 */
[----:B------:R-:W-:-:S05]  /*0ec0*/  CS2R.32 R156, SR_CgaSize ;  /* 0x00000000009c7805 */ /* 0x000fca0000008a00 */
[----:B------:R-:W-:-:S05]  /*0ed0*/  IMAD R156, R156, -0xa0, RZ ;  /* 0xffffff609c9c7824 */ /* 0x000fca00078e02ff */
[----:B---3--:R-:W-:-:S14]  /*0ee0*/  R2UR UR4, R156 ;  /* 0x000000009c0472ca */ /* 0x008fdc00000e0000 */
[----:B------:R-:W3:Y:S01]  /*0ef0*/  LDCU UR4, c[0x0][UR4+0x2b4] ;  /* 0x00005680040477ac */ /* 0x000ee20008000800 */
[----:B------:R-:W-:Y:S01]  /*0f00*/  UISETP.NE.AND UP2, UPT, UR10, 0x2, UPT ;  /* 0x000000020a00788c */ /* 0x000fe2000bf45270 */
[----:B------:R-:W2:Y:S01]  /*0f10*/  LDC R9, c[0x0][0xb24] ;  /* 0x0002c900ff097b82 */ /* 0x000ea20000000800 */
[----:B------:R-:W-:-:S05]  /*0f20*/  CS2R.32 R154, SR_CgaSize ;  /* 0x00000000009a7805 */ /* 0x000fca0000008a00 */
[----:B------:R-:W-:-:S06]  /*0f30*/  IMAD R154, R154, -0xa0, RZ ;  /* 0xffffff609a9a7824 */ /* 0x000fcc00078e02ff */
[----:B------:R-:W4:Y:S08]  /*0f40*/  LDC R154, c[0x0][R154+0x2a4] ;  /* 0x0000a9009a9a7b82 */ /* 0x000f300000000800 */
[----:B------:R-:W4:Y:S01]  /*0f50*/  LDC R72, c[0x0][0xb24] ;  /* 0x0002c900ff487b82 */ /* 0x000f220000000800 */
[----:B-1----:R-:W-:Y:S01]  /*0f60*/  I2FP.F32.U32 R4, R11 ;  /* 0x0000000b00047245 */ /* 0x002fe20000201000 */
[----:B------:R-:W-:-:S06]  /*0f70*/  IMAD.MOV.U32 R21, RZ, RZ, R11 ;  /* 0x000000ffff157224 */ /* 0x000fcc00078e000b */
[----:B------:R-:W1:Y:S01]  /*0f80*/  S2UR UR36, SR_CTAID.Z ;  /* 0x00000000002479c3 */ /* 0x000e620000002700 */
[----:B--2---:R-:W-:Y:S02]  /*0f90*/  ISETP.GE.AND P0, PT, R9, 0x1, PT ;  /* 0x000000010900780c */ /* 0x004fe40003f06270 */
[----:B------:R-:W-:Y:S01]  /*0fa0*/  I2FP.F32.U32 R2, R20 ;  /* 0x0000001400027245 */ /* 0x000fe20000201000 */
[----:B------:R-:W-:-:S04]  /*0fb0*/  FMUL R4, R4, UR5 ;  /* 0x0000000504047c20 */ /* 0x000fc80008400000 */
[----:B---3--:R-:W-:Y:S01]  /*0fc0*/  FMUL R2, R2, UR4 ;  /* 0x0000000402027c20 */ /* 0x008fe20008400000 */
[----:B------:R-:W2:Y:S01]  /*0fd0*/  F2I.U32.TRUNC.NTZ R156, R4 ;  /* 0x00000004009c7305 */ /* 0x000ea2000020f000 */
[----:B------:R-:W3:Y:S07]  /*0fe0*/  LDCU UR4, c[0x0][0xb30] ;  /* 0x00016600ff0477ac */ /* 0x000eee0008000800 */
[----:B------:R-:W1:Y:S01]  /*0ff0*/  F2I.U32.TRUNC.NTZ R3, R2 ;  /* 0x0000000200037305 */ /* 0x000e62000020f000 */
[----:B--2---:R-:W-:-:S04]  /*1000*/  IMAD.MOV R156, RZ, RZ, -R156 ;  /* 0x000000ffff9c7224 */ /* 0x004fc800078e0a9c */
[----:B----4-:R-:W-:Y:S01]  /*1010*/  IMAD R156, R0, R156, R11 ;  /* 0x0000009c009c7224 */ /* 0x010fe200078e020b */
[----:B------:R-:W-:Y:S01]  /*1020*/  PRMT R0, RZ, 0x7610, R0 ;  /* 0x00007610ff007816 */ /* 0x000fe20000000000 */
[----:B---3--:R-:W-:Y:S01]  /*1030*/  UISETP.NE.AND UP3, UPT, UR4, 0x1, UPT ;  /* 0x000000010400788c */ /* 0x008fe2000bf65270 */
[----:B-1----:R-:W-:-:S05]  /*1040*/  IADD3 R3, PT, PT, -R3, RZ, RZ ;  /* 0x000000ff03037210 */ /* 0x002fca0007ffe1ff */
[----:B------:R-:W-:Y:S01]  /*1050*/  IMAD R154, R154, R3, R20 ;  /* 0x000000039a9a7224 */ /* 0x000fe200078e0214 */
[----:B------:R-:W-:Y:S06]  /*1060*/  BRA.U UP4, `(.L_x_17) ;  /* 0x0000000104247547 */ /* 0x000fec000b800000 */
[----:B------:R-:W-:Y:S01]  /*1070*/  ISETP.NE.AND P1, PT, R154, RZ, PT ;  /* 0x000000ff9a00720c */ /* 0x000fe20003f25270 */
[----:B------:R-:W-:Y:S01]  /*1080*/  IMAD.MOV.U32 R0, RZ, RZ, 0x3 ;  /* 0x00000003ff007424 */ /* 0x000fe200078e00ff */
[C---:B------:R-:W-:Y:S02]  /*1090*/  LOP3.LUT R3, R156.reuse, 0xfffffffe, RZ, 0xc0, !PT ;  /* 0xfffffffe9c037812 */ /* 0x040fe400078ec0ff */
[----:B------:R-:W-:Y:S02]  /*10a0*/  ISETP.LT.U32.OR P1, PT, R156, 0x2, !P1 ;  /* 0x000000029c00780c */ /* 0x000fe40004f21470 */
[----:B------:R-:W-:Y:S02]  /*10b0*/  SHF.L.U32 R0, R0, R3, RZ ;  /* 0x0000000300007219 */ /* 0x000fe400000006ff */
[----:B------:R-:W-:Y:S02]  /*10c0*/  SEL R5, RZ, 0x1, !P1 ;  /* 0x00000001ff057807 */ /* 0x000fe40004800000 */
[----:B------:R-:W-:-:S05]  /*10d0*/  SEL R2, RZ, 0x2, !P1 ;  /* 0x00000002ff027807 */ /* 0x000fca0004800000 */
[----:B------:R-:W-:-:S05]  /*10e0*/  IMAD.IADD R2, R5, 0x1, R2 ;  /* 0x0000000105027824 */ /* 0x000fca00078e0202 */
[----:B------:R-:W-:Y:S02]  /*10f0*/  PRMT R8, R2, 0x7610, R8 ;  /* 0x0000761002087816 */ /* 0x000fe40000000008 */
.L_x_17:
[----:B------:R-:W-:Y:S05]  /*1100*/  @!P0 BRA `(.L_x_18) ;  /* 0x0000000000b88947 */ /* 0x000fea0003800000 */
[----:B------:R-:W1:Y:S01]  /*1110*/  LDC.64 R4, c[0x0][0xb18] ;  /* 0x0002c600ff047b82 */ /* 0x000e620000000a00 */
[----:B------:R-:W-:-:S07]  /*1120*/  ISETP.NE.AND P0, PT, R9, 0x1, PT ;  /* 0x000000010900780c */ /* 0x000fce0003f05270 */
[----:B------:R-:W2:Y:S08]  /*1130*/  LDC R14, c[0x0][0xb0c] ;  /* 0x0002c300ff0e7b82 */ /* 0x000eb00000000800 */
[----:B------:R-:W3:Y:S08]  /*1140*/  LDC R13, c[0x0][0x370] ;  /* 0x0000dc00ff0d7b82 */ /* 0x000ef00000000800 */
[----:B------:R-:W4:Y:S01]  /*1150*/  LDC R16, c[0x0][0x374] ;  /* 0x0000dd00ff107b82 */ /* 0x000f220000000800 */
[----:B-1----:R-:W-:-:S07]  /*1160*/  ISETP.NE.AND P1, PT, R4, 0x1, PT ;  /* 0x000000010400780c */ /* 0x002fce0003f25270 */
[----:B------:R-:W3:Y:S01]  /*1170*/  LDC.64 R6, c[0x0][0xb10] ;  /* 0x0002c400ff067b82 */ /* 0x000ee20000000a00 */
[----:B--2---:R-:W-:-:S07]  /*1180*/  ISETP.NE.AND P2, PT, R14, 0x1, PT ;  /* 0x000000010e00780c */ /* 0x004fce0003f45270 */
[----:B------:R-:W1:Y:S08]  /*1190*/  LDC R12, c[0x0][0xb20] ;  /* 0x0002c800ff0c7b82 */ /* 0x000e700000000800 */
[----:B------:R-:W2:Y:S01]  /*11a0*/  LDC.64 R2, c[0x0][0xb28] ;  /* 0x0002ca00ff027b82 */ /* 0x000ea20000000a00 */
[----:B----4-:R-:W-:-:S04]  /*11b0*/  IMAD.HI.U32 R15, R16, R5, RZ ;  /* 0x00000005100f7227 */ /* 0x010fc800078e00ff */
[----:B------:R-:W-:-:S04]  /*11c0*/  IMAD.HI.U32 R5, R20, R5, RZ ;  /* 0x0000000514057227 */ /* 0x000fc800078e00ff */
[----:B---3--:R-:W-:-:S04]  /*11d0*/  IMAD.HI.U32 R18, R13, R6, RZ ;  /* 0x000000060d127227 */ /* 0x008fc800078e00ff */
[C---:B------:R-:W-:Y:S01]  /*11e0*/  IMAD.HI.U32 R22, R11.reuse, R6, RZ ;  /* 0x000000060b167227 */ /* 0x040fe200078e00ff */
[-C--:B------:R-:W-:Y:S02]  /*11f0*/  @P2 SHF.R.U32.HI R13, RZ, R7.reuse, R18 ;  /* 0x00000007ff0d2219 */ /* 0x080fe40000011612 */
[-C--:B-1----:R-:W-:Y:S02]  /*1200*/  @P1 SHF.R.U32.HI R16, RZ, R12.reuse, R15 ;  /* 0x0000000cff101219 */ /* 0x082fe4000001160f */
[----:B------:R-:W-:Y:S02]  /*1210*/  SHF.R.U32.HI R5, RZ, R12, R5 ;  /* 0x0000000cff057219 */ /* 0x000fe40000011605 */
[----:B------:R-:W-:Y:S02]  /*1220*/  SHF.R.U32.HI R22, RZ, R7, R22 ;  /* 0x00000007ff167219 */ /* 0x000fe40000011616 */
[----:B------:R-:W-:Y:S01]  /*1230*/  SEL R5, R20, R5, !P1 ;  /* 0x0000000514057207 */ /* 0x000fe20004800000 */
[----:B--2---:R-:W-:Y:S01]  /*1240*/  IMAD.HI.U32 R18, R16, R2, RZ ;  /* 0x0000000210127227 */ /* 0x004fe200078e00ff */
[----:B------:R-:W-:-:S02]  /*1250*/  SEL R21, R11, R22, !P2 ;  /* 0x000000160b157207 */ /* 0x000fc40005000000 */
[----:B------:R-:W-:Y:S01]  /*1260*/  IADD3 R7, PT, PT, -R5, RZ, RZ ;  /* 0x000000ff05077210 */ /* 0x000fe20007ffe1ff */
[----:B------:R-:W-:Y:S01]  /*1270*/  IMAD.HI.U32 R6, R13, R2, RZ ;  /* 0x000000020d067227 */ /* 0x000fe200078e00ff */
[----:B------:R-:W-:-:S03]  /*1280*/  @P0 SHF.R.U32.HI R16, RZ, R3, R18 ;  /* 0x00000003ff100219 */ /* 0x000fc60000011612 */
[----:B------:R-:W-:Y:S01]  /*1290*/  IMAD R7, R4, R7, R20 ;  /* 0x0000000704077224 */ /* 0x000fe200078e0214 */
[----:B------:R-:W-:Y:S01]  /*12a0*/  @P0 SHF.R.U32.HI R13, RZ, R3, R6 ;  /* 0x00000003ff0d0219 */ /* 0x000fe20000011606 */
[----:B------:R-:W-:-:S04]  /*12b0*/  IMAD R16, R16, R9, RZ ;  /* 0x0000000910107224 */ /* 0x000fc800078e02ff */
[----:B------:R-:W-:Y:S01]  /*12c0*/  IMAD R6, R13, R9, RZ ;  /* 0x000000090d067224 */ /* 0x000fe200078e02ff */
[----:B------:R-:W-:-:S04]  /*12d0*/  ISETP.GE.AND P1, PT, R5, R16, PT ;  /* 0x000000100500720c */ /* 0x000fc80003f26270 */
[----:B------:R-:W-:Y:S01]  /*12e0*/  ISETP.GE.OR P1, PT, R21, R6, P1 ;  /* 0x000000061500720c */ /* 0x000fe20000f26670 */
[----:B------:R-:W-:-:S05]  /*12f0*/  IMAD.HI.U32 R6, R5, R2, RZ ;  /* 0x0000000205067227 */ /* 0x000fca00078e00ff */
[----:B------:R-:W-:-:S04]  /*1300*/  SHF.R.U32.HI R6, RZ, R3, R6 ;  /* 0x00000003ff067219 */ /* 0x000fc80000011606 */
[----:B------:R-:W-:-:S03]  /*1310*/  SEL R6, R5, R6, !P0 ;  /* 0x0000000605067207 */ /* 0x000fc60004000000 */
[----:B------:R-:W-:Y:S01]  /*1320*/  @!P1 IMAD.HI.U32 R12, R21, R2, RZ ;  /* 0x00000002150c9227 */ /* 0x000fe200078e00ff */
[----:B------:R-:W-:-:S04]  /*1330*/  IADD3 R2, PT, PT, -R6, RZ, RZ ;  /* 0x000000ff06027210 */ /* 0x000fc80007ffe1ff */
[----:B------:R-:W-:Y:S01]  /*1340*/  @!P1 SHF.R.U32.HI R12, RZ, R3, R12 ;  /* 0x00000003ff0c9219 */ /* 0x000fe2000001160c */
[----:B------:R-:W-:-:S03]  /*1350*/  IMAD R2, R9, R2, R5 ;  /* 0x0000000209027224 */ /* 0x000fc600078e0205 */
[----:B------:R-:W-:-:S05]  /*1360*/  @!P1 SEL R3, R21, R12, !P0 ;  /* 0x0000000c15039207 */ /* 0x000fca0004000000 */
[--C-:B------:R-:W-:Y:S02]  /*1370*/  @!P1 IMAD.IADD R6, R6, 0x1, -R3.reuse ;  /* 0x0000000106069824 */ /* 0x100fe400078e0a03 */
[----:B------:R-:W-:Y:S01]  /*1380*/  @!P1 IMAD R3, R2, R13, R3 ;  /* 0x0000000d02039224 */ /* 0x000fe200078e0203 */
[----:B------:R-:W-:Y:S01]  /*1390*/  IADD3 R2, PT, PT, -R21, RZ, RZ ;  /* 0x000000ff15027210 */ /* 0x000fe20007ffe1ff */
[----:B------:R-:W-:Y:S02]  /*13a0*/  @!P1 IMAD R5, R6, R9, R21 ;  /* 0x0000000906059224 */ /* 0x000fe400078e0215 */
[----:B------:R-:W-:Y:S02]  /*13b0*/  @!P1 IMAD.MOV.U32 R21, RZ, RZ, R3 ;  /* 0x000000ffff159224 */ /* 0x000fe400078e0003 */
[----:B------:R-:W-:Y:S02]  /*13c0*/  IMAD R2, R14, R2, R11 ;  /* 0x000000020e027224 */ /* 0x000fe400078e020b */
[----:B------:R-:W-:-:S02]  /*13d0*/  IMAD R20, R5, R4, R7 ;  /* 0x0000000405147224 */ /* 0x000fc400078e0207 */
[----:B------:R-:W-:Y:S02]  /*13e0*/  IMAD R21, R21, R14, R2 ;  /* 0x0000000e15157224 */ /* 0x000fe400078e0202 */
.L_x_18:
[----:B------:R-:W-:Y:S05]  /*13f0*/  BRA.U UP3, `(.L_x_19) ;  /* 0x0000000103407547 */ /* 0x000fea000b800000 */
[----:B------:R-:W1:Y:S08]  /*1400*/  LDC.64 R4, c[0x0][0xb10] ;  /* 0x0002c400ff047b82 */ /* 0x000e700000000a00 */
[----:B------:R-:W2:Y:S08]  /*1410*/  LDC.64 R2, c[0x0][0xb18] ;  /* 0x0002c600ff027b82 */ /* 0x000eb00000000a00 */
[----:B------:R-:W3:Y:S08]  /*1420*/  LDC R6, c[0x0][0xb20] ;  /* 0x0002c800ff067b82 */ /* 0x000ef00000000800 */
[----:B------:R-:W4:Y:S01]  /*1430*/  LDC R12, c[0x0][0xb0c] ;  /* 0x0002c300ff0c7b82 */ /* 0x000f220000000800 */
[----:B-1----:R-:W-:-:S05]  /*1440*/  IMAD.HI.U32 R4, R21, R4, RZ ;  /* 0x0000000415047227 */ /* 0x002fca00078e00ff */
[----:B------:R-:W-:Y:S01]  /*1450*/  SHF.R.U32.HI R4, RZ, R5, R4 ;  /* 0x00000005ff047219 */ /* 0x000fe20000011604 */
[----:B--2---:R-:W-:Y:S01]  /*1460*/  IMAD.HI.U32 R3, R20, R3, RZ ;  /* 0x0000000314037227 */ /* 0x004fe200078e00ff */
[----:B------:R-:W-:-:S04]  /*1470*/  ISETP.NE.AND P0, PT, R2, 0x1, PT ;  /* 0x000000010200780c */ /* 0x000fc80003f05270 */
[----:B---3--:R-:W-:-:S04]  /*1480*/  SHF.R.U32.HI R3, RZ, R6, R3 ;  /* 0x00000006ff037219 */ /* 0x008fc80000011603 */
[----:B------:R-:W-:Y:S02]  /*1490*/  SEL R3, R20, R3, !P0 ;  /* 0x0000000314037207 */ /* 0x000fe40004000000 */
[----:B----4-:R-:W-:-:S04]  /*14a0*/  ISETP.NE.AND P1, PT, R12, 0x1, PT ;  /* 0x000000010c00780c */ /* 0x010fc80003f25270 */
[----:B------:R-:W-:-:S05]  /*14b0*/  SEL R6, R21, R4, !P1 ;  /* 0x0000000415067207 */ /* 0x000fca0004800000 */
[----:B------:R-:W-:Y:S02]  /*14c0*/  IMAD.IADD R4, R3, 0x1, -R6 ;  /* 0x0000000103047824 */ /* 0x000fe400078e0a06 */
[----:B------:R-:W-:Y:S02]  /*14d0*/  IMAD.IADD R3, R6, 0x1, -R3 ;  /* 0x0000000106037824 */ /* 0x000fe400078e0a03 */
[----:B------:R-:W-:Y:S02]  /*14e0*/  IMAD R21, R4, R12, R21 ;  /* 0x0000000c04157224 */ /* 0x000fe400078e0215 */
[----:B------:R-:W-:Y:S02]  /*14f0*/  IMAD R20, R3, R2, R20 ;  /* 0x0000000203147224 */ /* 0x000fe400078e0214 */
.L_x_19:
[----:B------:R-:W-:Y:S05]  /*1500*/  BRA.U !UP1, `(.L_x_20) ;  /* 0x00000001090c7547 */ /* 0x000fea000b800000 */
[----:B------:R-:W-:Y:S01]  /*1510*/  UCGABAR_WAIT ;  /* 0x0000000000007dc7 */ /* 0x000fe20008000000 */
[----:B------:R-:W-:Y:S01]  /*1520*/  CCTL.IVALL ;  /* 0x00000000ff00798f */ /* 0x000fe20002000000 */
[----:B------:R-:W-:Y:S05]  /*1530*/  BRA `(.L_x_21) ;  /* 0x0000000000047947 */ /* 0x000fea0003800000 */
.L_x_20:
[----:B------:R-:W-:Y:S06]  /*1540*/  BAR.SYNC.DEFER_BLOCKING 0x0 ;  /* 0x0000000000007b1d */ /* 0x000fec0000010000 */
.L_x_21:
[----:B------:R-:W-:Y:S05]  /*1550*/  BRA.U UP2, `(.L_x_22) ;  /* 0x0000001102fc7547 */ /* 0x000fea000b800000 */
[----:B------:R-:W1:Y:S01]  /*1560*/  LDCU UR22, c[0x0][0x38c] ;  /* 0x00007180ff1677ac */ /* 0x000e620008000800 */
[----:B------:R-:W2:Y:S01]  /*1570*/  LDC R9, c[0x0][0x370] ;  /* 0x0000dc00ff097b82 */ /* 0x000ea20000000800 */
[----:B------:R-:W-:Y:S01]  /*1580*/  PLOP3.LUT P1, PT, PT, PT, UP5, 0x80, 0x8 ;  /* 0x000000000008781c */ /* 0x000fe20003f2f058 */
[----:B------:R-:W-:Y:S01]  /*1590*/  HFMA2 R12, -RZ, RZ, 0, 0 ;  /* 0x00000000ff0c7431 */ /* 0x000fe200000001ff */
[----:B------:R-:W-:Y:S01]  /*15a0*/  UISETP.NE.AND UP1, UPT, UR10, URZ, UPT ;  /* 0x000000ff0a00728c */ /* 0x000fe2000bf25270 */
[----:B------:R-:W-:Y:S01]  /*15b0*/  ISETP.NE.AND P4, PT, R10, RZ, P5 ;  /* 0x000000ff0a00720c */ /* 0x000fe20002f85270 */
[C---:B------:R-:W-:Y:S01]  /*15c0*/  IMAD.SHL.U32 R16, R11.reuse, 0x80, RZ ;  /* 0x000000800b107824 */ /* 0x040fe200078e00ff */
[----:B------:R-:W-:Y:S01]  /*15d0*/  LOP3.LUT R17, R11, 0x1, RZ, 0xc0, !PT ;  /* 0x000000010b117812 */ /* 0x000fe200078ec0ff */
[----:B------:R-:W-:Y:S01]  /*15e0*/  IMAD.MOV.U32 R15, RZ, RZ, 0x1 ;  /* 0x00000001ff0f7424 */ /* 0x000fe200078e00ff */
[----:B------:R-:W3:Y:S01]  /*15f0*/  LDC R0, c[0x0][0x374] ;  /* 0x0000dd00ff007b82 */ /* 0x000ee20000000800 */
[----:B------:R-:W-:Y:S01]  /*1600*/  PLOP3.LUT P1, PT, P1, PT, PT, 0x8, 0x80 ;  /* 0x000000000080781c */ /* 0x000fe20000f2e170 */
[----:B------:R-:W-:Y:S01]  /*1610*/  IMAD.MOV.U32 R14, RZ, RZ, RZ ;  /* 0x000000ffff0e7224 */ /* 0x000fe200078e00ff */
[----:B------:R-:W-:Y:S01]  /*1620*/  MOV R8, 0x1 ;  /* 0x0000000100087802 */ /* 0x000fe20000000f00 */
[----:B------:R-:W-:Y:S01]  /*1630*/  IMAD.MOV.U32 R10, RZ, RZ, RZ ;  /* 0x000000ffff0a7224 */ /* 0x000fe200078e00ff */
[----:B------:R-:W4:Y:S01]  /*1640*/  LDCU.64 UR26, c[0x0][0x348] ;  /* 0x00006900ff1a77ac */ /* 0x000f220008000a00 */
[----:B-1----:R-:W-:-:S02]  /*1650*/  UIADD3 UR4, UPT, UPT, UR22, 0x3f, URZ ;  /* 0x0000003f16047890 */ /* 0x002fc4000fffe0ff */
[----:B------:R-:W-:Y:S02]  /*1660*/  USEL UR14, UR14, 0x2, UP1 ;  /* 0x000000020e0e7887 */ /* 0x000fe40008800000 */
[----:B------:R-:W-:Y:S01]  /*1670*/  USHF.R.S32.HI UR24, URZ, 0x1f, UR4 ;  /* 0x0000001fff187899 */ /* 0x000fe20008011404 */
[----:B------:R-:W-:-:S03]  /*1680*/  UMOV UR15, URZ ;  /* 0x000000ff000f7c82 */ /* 0x000fc60008000000 */
[----:B------:R-:W-:Y:S02]  /*1690*/  ULEA.HI UR24, UR24, UR4, URZ, 0x6 ;  /* 0x0000000418187291 */ /* 0x000fe4000f8f30ff */
[----:B------:R-:W-:Y:S02]  /*16a0*/  UIADD3 UR4, UPT, UPT, UR22, -0x1, URZ ;  /* 0xffffffff16047890 */ /* 0x000fe4000fffe0ff */
[----:B------:R-:W-:Y:S02]  /*16b0*/  USHF.R.S32.HI UR24, URZ, 0x6, UR24 ;  /* 0x00000006ff187899 */ /* 0x000fe40008011418 */
[----:B------:R-:W-:Y:S02]  /*16c0*/  UISETP.GE.U32.AND UP2, UPT, UR4, -0x7f, UPT ;  /* 0xffffff810400788c */ /* 0x000fe4000bf46070 */
[----:B------:R-:W-:Y:S02]  /*16d0*/  UISETP.LT.U32.AND UP0, UPT, UR24, 0x6, UPT ;  /* 0x000000061800788c */ /* 0x000fe4000bf01070 */
[----:B------:R-:W-:-:S02]  /*16e0*/  UIADD3 UR22, UPT, UPT, UR22, 0x7e, URZ ;  /* 0x0000007e16167890 */ /* 0x000fc4000fffe0ff */
[----:B------:R-:W-:-:S04]  /*16f0*/  USEL UR23, UR24, 0x6, UP0 ;  /* 0x0000000618177887 */ /* 0x000fc80008000000 */
[----:B------:R-:W-:Y:S02]  /*1700*/  UIADD3 UR13, UPT, UPT, UR23, -0x1, URZ ;  /* 0xffffffff170d7890 */ /* 0x000fe4000fffe0ff */
[----:B------:R-:W-:Y:S02]  /*1710*/  @UP2 UIADD3 UR13, UPT, UPT, UR23, URZ, URZ ;  /* 0x000000ff170d2290 */ /* 0x000fe4000fffe0ff */
[----:B------:R-:W-:Y:S02]  /*1720*/  UIADD3 UR21, UPT, UPT, UR24, -UR23, URZ ;  /* 0x8000001718157290 */ /* 0x000fe4000fffe0ff */
[----:B------:R-:W-:Y:S02]  /*1730*/  UIADD3 UR7, UPT, UPT, UR13, 0x1, URZ ;  /* 0x000000010d077890 */ /* 0x000fe4000fffe0ff */
[----:B--2-4-:R-:W-:-:S12]  /*1740*/  UIADD3 UR13, UPT, UPT, -UR13, URZ, URZ ;  /* 0x000000ff0d0d7290 */ /* 0x014fd8000fffe1ff */
.L_x_42:
[----:B------:R-:W-:Y:S01]  /*1750*/  UISETP.NE.AND UP0, UPT, UR37, URZ, UPT ;  /* 0x000000ff2500728c */ /* 0x000fe2000bf05270 */
[----:B------:R-:W1:Y:S08]  /*1760*/  S2UR UR37, SR_CgaCtaId ;  /* 0x00000000002579c3 */ /* 0x000e700000008800 */
[----:B------:R-:W-:Y:S05]  /*1770*/  BRA.U UP0, `(.L_x_23) ;  /* 0x0000000100347547 */ /* 0x000fea000b800000 */
[----:B------:R-:W2:Y:S01]  /*1780*/  S2R R2, SR_CgaCtaId ;  /* 0x0000000000027919 */ /* 0x000ea20000008800 */
[----:B------:R-:W-:-:S04]  /*1790*/  MOV R3, 0x400 ;  /* 0x0000040000037802 */ /* 0x000fc80000000f00 */
[----:B--2---:R-:W-:Y:S02]  /*17a0*/  LEA R3, R2, R3, 0x18 ;  /* 0x0000000302037211 */ /* 0x004fe400078ec0ff */
[----:B------:R-:W-:-:S03]  /*17b0*/  SHF.L.U32 R2, R8, 0x1f, RZ ;  /* 0x0000001f08027819 */ /* 0x000fc600000006ff */
[----:B------:R-:W-:-:S04]  /*17c0*/  IMAD R3, R10, 0x8, R3 ;  /* 0x000000080a037824 */ /* 0x000fc800078e0203 */
[----:B------:R-:W2:Y:S02]  /*17d0*/  SYNCS.PHASECHK.TRANS64.TRYWAIT P0, [R3+URZ+0xf0], R2 ;  /* 0x0000f002030075a7 */ /* 0x000ea400080011ff */
[----:B--2---:R-:W-:Y:S05]  /*17e0*/  @!P0 BRA `(.L_x_24) ;  /* 0x0000008800108947 */ /* 0x004fea0003800000 */
.L_x_140:
[----:B------:R-:W-:Y:S01]  /*17f0*/  VIADD R10, R10, 0x1 ;  /* 0x000000010a0a7836 */ /* 0x000fe20000000000 */
[----:B------:R2:W-:Y:S04]  /*1800*/  SYNCS.ARRIVE.TRANS64.A1T0 RZ, [R3+URZ+0xe0], RZ ;  /* 0x0000e0ff03ff79a7 */ /* 0x0005e800081000ff */
[----:B------:R-:W-:-:S04]  /*1810*/  ISETP.NE.AND P0, PT, R10, 0x2, PT ;  /* 0x000000020a00780c */ /* 0x000fc80003f05270 */
[----:B------:R-:W-:Y:S02]  /*1820*/  SEL R10, R10, RZ, P0 ;  /* 0x000000ff0a0a7207 */ /* 0x000fe40000000000 */
[----:B--2---:R-:W-:-:S04]  /*1830*/  SEL R3, RZ, 0x1, P0 ;  /* 0x00000001ff037807 */ /* 0x004fc80000000000 */
[----:B------:R-:W-:-:S07]  /*1840*/  LOP3.LUT R8, R8, R3, RZ, 0x3c, !PT ;  /* 0x0000000308087212 */ /* 0x000fce00078e3cff */
.L_x_23:
[----:B------:R-:W-:Y:S01]  /*1850*/  UMOV UR4, 0x400 ;  /* 0x0000040000047882 */ /* 0x000fe20000000000 */
[----:B------:R-:W-:Y:S01]  /*1860*/  LEA.HI R3, R21, R21, RZ, 0x1 ;  /* 0x0000001515037211 */ /* 0x000fe200078f08ff */
[----:B-1----:R-:W-:Y:S01]  /*1870*/  ULEA UR4, UR37, UR4, 0x18 ;  /* 0x0000000425047291 */ /* 0x002fe2000f8ec0ff */
[----:B------:R-:W-:Y:S01]  /*1880*/  SHF.L.U32 R2, R15, 0x1f, RZ ;  /* 0x0000001f0f027819 */ /* 0x000fe200000006ff */
[----:B------:R-:W-:Y:S01]  /*1890*/  IMAD R20, R20, 0x2, R17 ;  /* 0x0000000214147824 */ /* 0x000fe200078e0211 */
[----:B------:R-:W-:Y:S01]  /*18a0*/  UISETP.GE.U32.AND UP0, UPT, UR22, 0x7f, UPT ;  /* 0x0000007f1600788c */ /* 0x000fe2000bf06070 */
[----:B------:R-:W-:Y:S01]  /*18b0*/  IMAD.SHL.U32 R3, R3, 0x80, RZ ;  /* 0x0000008003037824 */ /* 0x000fe200078e00ff */
[----:B------:R-:W-:Y:S01]  /*18c0*/  ULEA UR5, UR15, UR4, 0x3 ;  /* 0x000000040f057291 */ /* 0x000fe2000f8e18ff */
[----:B------:R-:W-:Y:S01]  /*18d0*/  R2UR UR35, R16 ;  /* 0x00000000102372ca */ /* 0x000fe200000e0000 */
[----:B------:R-:W-:Y:S01]  /*18e0*/  UMOV UR25, URZ ;  /* 0x000000ff00197c82 */ /* 0x000fe20008000000 */
[----:B------:R-:W-:-:S02]  /*18f0*/  R2UR UR11, R20 ;  /* 0x00000000140b72ca */ /* 0x000fc400000e0000 */
[----:B------:R-:W-:-:S04]  /*1900*/  LOP3.LUT R3, R3, 0xffffff00, RZ, 0xc0, !PT ;  /* 0xffffff0003037812 */ /* 0x000fc800078ec0ff */
[----:B------:R1:W2:Y:S01]  /*1910*/  SYNCS.PHASECHK.TRANS64.TRYWAIT P0, [UR5+0x30], R2 ;  /* 0x00003002ff0075a7 */ /* 0x0002a20008001105 */
[----:B------:R-:W-:-:S06]  /*1920*/  R2UR UR5, R3 ;  /* 0x00000000030572ca */ /* 0x000fcc00000e0000 */
[----:B------:R-:W-:-:S07]  /*1930*/  UIMAD UR11, UR11, 0x60, URZ ;  /* 0x000000600b0b78a4 */ /* 0x000fce000f8e02ff */
[----:B------:R-:W-:Y:S01]  /*1940*/  ULOP3.LUT UR35, UR5, 0x80, UR35, 0xf8, !UPT ;  /* 0x0000008005237892 */ /* 0x000fe2000f8ef823 */
[----:B------:R-:W-:Y:S11]  /*1950*/  BRA.U !UP0, `(.L_x_25) ;  /* 0x0000000108c07547 */ /* 0x000ff6000b800000 */
[----:B------:R-:W-:Y:S01]  /*1960*/  UMOV UR16, UR13 ;  /* 0x0000000d00107c82 */ /* 0x000fe20008000000 */
[----:B------:R-:W-:Y:S01]  /*1970*/  UMOV UR6, UR15 ;  /* 0x0000000f00067c82 */ /* 0x000fe20008000000 */
[----:B------:R-:W-:-:S05]  /*1980*/  UMOV UR34, URZ ;  /* 0x000000ff00227c82 */ /* 0x000fca0008000000 */
.L_x_31:
[----:B------:R-:W-:Y:S01]  /*1990*/  @P5 MOV R3, 0xe000 ;  /* 0x0000e00000035802 */ /* 0x000fe20000000f00 */
[----:B------:R-:W-:Y:S01]  /*19a0*/  ULEA UR33, UR6, UR4, 0x3 ;  /* 0x0000000406217291 */ /* 0x000fe2000f8e18ff */
[----:B-12-4-:R-:W-:Y:S11]  /*19b0*/  @P0 BRA `(.L_x_26) ;  /* 0x00000000000c0947 */ /* 0x016ff60003800000 */
[----:B------:R-:W-:Y:S04]  /*19c0*/  SHF.L.U32 R5, R15, 0x1f, RZ ;  /* 0x0000001f0f057819 */ /* 0x000fe800000006ff */
[----:B------:R-:W2:Y:S02]  /*19d0*/  SYNCS.PHASECHK.TRANS64.TRYWAIT P0, [UR33+0x30], R5 ;  /* 0x00003005ff0075a7 */ /* 0x000ea40008001121 */
[----:B--2---:R-:W-:Y:S05]  /*19e0*/  @!P0 BRA `(.L_x_27) ;  /* 0x0000008400a48947 */ /* 0x004fea0003800000 */
.L_x_26:
[----:B------:R2:W-:Y:S01]  /*19f0*/  @P5 SYNCS.ARRIVE.TRANS64 RZ, [UR33], R3 ;  /* 0x00000003ffff59a7 */ /* 0x0005e20008000021 */
[----:B------:R-:W-:Y:S02]  /*1a00*/  ULOP3.LUT UR5, UR14, 0x2, URZ, 0xfc, !UPT ;  /* 0x000000020e057892 */ /* 0x000fe4000f8efcff */
[----:B------:R-:W-:Y:S02]  /*1a10*/  UIADD3 UR16, UPT, UPT, UR16, 0x1, URZ ;  /* 0x0000000110107890 */ /* 0x000fe4000fffe0ff */
[----:B------:R-:W-:Y:S02]  /*1a20*/  UISETP.NE.AND UP0, UPT, UR5, 0x2, UPT ;  /* 0x000000020500788c */ /* 0x000fe4000bf05270 */
[----:B------:R-:W-:Y:S07]  /*1a30*/  UISETP.NE.AND UP2, UPT, UR16, 0x1, UPT ;  /* 0x000000011000788c */ /* 0x000fee000bf45270 */
[----:B------:R-:W-:Y:S05]  /*1a40*/  BRA.U UP0, `(.L_x_28) ;  /* 0x0000000100047547 */ /* 0x000fea000b800000 */
[----:B------:R-:W-:Y:S05]  /*1a50*/  BPT.TRAP 0x1 ;  /* 0x000000040000795c */ /* 0x000fea0000300000 */
.L_x_28:
[----:B------:R-:W-:Y:S04]  /*1a60*/  BSSY.RECONVERGENT B0, `(.L_x_29) ;  /* 0x0000003000007945 */ /* 0x000fe80003800200 */
[----:B------:R-:W-:Y:S05]  /*1a70*/  @!P4 BRA `(.L_x_30) ;  /* 0x000000000004c947 */ /* 0x000fea0003800000 */
[----:B------:R-:W-:Y:S05]  /*1a80*/  BPT.TRAP 0x1 ;  /* 0x000000040000795c */ /* 0x000fea0000300000 */
.L_x_30:
[----:B------:R-:W-:Y:S05]  /*1a90*/  BSYNC.RECONVERGENT B0 ;  /* 0x0000000000007941 */ /* 0x000fea0003800200 */
.L_x_29:
[----:B------:R-:W-:Y:S02]  /*1aa0*/  UIADD3 UR15, UPT, UPT, UR6, 0x1, URZ ;  /* 0x00000001060f7890 */ /* 0x000fe4000fffe0ff */
[----:B------:R-:W-:Y:S02]  /*1ab0*/  UIADD3 UR18, UP1, UPT, UR26, 0x80, URZ ;  /* 0x000000801a127890 */ /* 0x000fe4000ff3e0ff */
[----:B------:R-:W-:Y:S02]  /*1ac0*/  UISETP.NE.AND UP0, UPT, UR15, 0x6, UPT ;  /* 0x000000060f00788c */ /* 0x000fe4000bf05270 */
[----:B------:R-:W-:Y:S02]  /*1ad0*/  ULEA UR32, UR6, UR4, 0xe ;  /* 0x0000000406207291 */ /* 0x000fe4000f8e70ff */
[----:B------:R-:W-:Y:S02]  /*1ae0*/  USEL UR9, URZ, 0x1, UP0 ;  /* 0x00000001ff097887 */ /* 0x000fe40008000000 */
[----:B------:R-:W-:Y:S02]  /*1af0*/  USEL UR15, UR15, URZ, UP0 ;  /* 0x000000ff0f0f7287 */ /* 0x000fe40008000000 */
[----:B------:R-:W-:Y:S02]  /*1b00*/  ULOP3.LUT UR33, UR33, 0xfefffff8, URZ, 0xc0, !UPT ;  /* 0xfefffff821217892 */ /* 0x000fe4000f8ec0ff */
[----:B------:R-:W-:Y:S01]  /*1b10*/  ULEA UR8, UR15, UR4, 0x3 ;  /* 0x000000040f087291 */ /* 0x000fe2000f8e18ff */
[----:B------:R-:W-:Y:S01]  /*1b20*/  LOP3.LUT R15, R15, UR9, RZ, 0x3c, !PT ;  /* 0x000000090f0f7c12 */ /* 0x000fe2000f8e3cff */
[----:B------:R-:W-:Y:S02]  /*1b30*/  UIADD3.X UR19, UPT, UPT, URZ, UR27, URZ, UP1, !UPT ;  /* 0x0000001bff137290 */ /* 0x000fe40008ffe4ff */
[----:B------:R-:W-:Y:S01]  /*1b40*/  UIADD3 UR32, UPT, UPT, UR32, 0xc800, URZ ;  /* 0x0000c80020207890 */ /* 0x000fe2000fffe0ff */
[----:B-1----:R-:W-:Y:S01]  /*1b50*/  SHF.L.U32 R2, R15, 0x1f, RZ ;  /* 0x0000001f0f027819 */ /* 0x002fe200000006ff */
[----:B------:R-:W-:Y:S01]  /*1b60*/  UIMAD UR5, UR6, 0x3000, UR4 ;  /* 0x00003000060578a4 */ /* 0x000fe2000f8e0204 */
[----:B------:R-:W-:Y:S02]  /*1b70*/  UMOV UR30, 0x0 ;  /* 0x00000000001e7882 */ /* 0x000fe40000000000 */
[----:B------:R4:W1:Y:S01]  /*1b80*/  SYNCS.PHASECHK.TRANS64.TRYWAIT P0, [UR8+0x30], R2 ;  /* 0x00003002ff0075a7 */ /* 0x0008620008001108 */
[----:B------:R-:W-:Y:S01]  /*1b90*/  UMOV UR31, 0x10000000 ;  /* 0x10000000001f7882 */ /* 0x000fe20000000000 */
[----:B------:R-:W-:Y:S02]  /*1ba0*/  UIADD3 UR28, UP0, UPT, UR26, 0x180, URZ ;  /* 0x000001801a1c7890 */ /* 0x000fe4000ff1e0ff */
[----:B------:R2:W-:Y:S01]  /*1bb0*/  UTMALDG.3D.2CTA [UR32], [UR18], desc[UR30] ;  /* 0x00001e20120075b4 */ /* 0x0005e20008211000 */
[----:B------:R-:W-:Y:S02]  /*1bc0*/  UIADD3 UR8, UPT, UPT, UR5, 0x24800, URZ ;  /* 0x0002480005087890 */ /* 0x000fe4000fffe0ff */
[----:B------:R-:W-:Y:S01]  /*1bd0*/  UIADD3.X UR29, UPT, UPT, URZ, UR27, URZ, UP0, !UPT ;  /* 0x0000001bff1d7290 */ /* 0x000fe200087fe4ff */
[----:B------:R-:W-:Y:S01]  /*1be0*/  UMOV UR10, UR34 ;  /* 0x00000022000a7c82 */ /* 0x000fe20008000000 */
[----:B------:R-:W-:Y:S01]  /*1bf0*/  UMOV UR12, UR36 ;  /* 0x00000024000c7c82 */ /* 0x000fe20008000000 */
[----:B------:R-:W-:Y:S01]  /*1c00*/  UMOV UR9, UR33 ;  /* 0x0000002100097c82 */ /* 0x000fe20008000000 */
[----:B------:R-:W-:Y:S01]  /*1c10*/  UMOV UR25, UR7 ;  /* 0x0000000700197c82 */ /* 0x000fe20008000000 */
[----:B------:R-:W-:Y:S04]  /*1c20*/  UMOV UR6, UR15 ;  /* 0x0000000f00067c82 */ /* 0x000fe80008000000 */
[----:B------:R4:W-:Y:S01]  /*1c30*/  UTMALDG.3D.2CTA [UR8], [UR28], desc[UR30] ;  /* 0x00001e081c0075b4 */ /* 0x0009e20008211000 */
[----:B--2---:R-:W-:Y:S01]  /*1c40*/  UIADD3 UR34, UPT, UPT, UR34, 0x40, URZ ;  /* 0x0000004022227890 */ /* 0x004fe2000fffe0ff */
[----:B------:R-:W-:Y:S11]  /*1c50*/  BRA.U UP2, `(.L_x_31) ;  /* 0xfffffffd024c7547 */ /* 0x000ff6000b83ffff */
.L_x_25:
[----:B------:R-:W-:Y:S01]  /*1c60*/  ULEA UR5, UR15, UR4, 0x3 ;  /* 0x000000040f057291 */ /* 0x000fe2000f8e18ff */
[----:B-1--4-:R-:W-:Y:S01]  /*1c70*/  SHF.L.U32 R2, R15, 0x1f, RZ ;  /* 0x0000001f0f027819 */ /* 0x012fe200000006ff */
[----:B------:R-:W-:Y:S01]  /*1c80*/  @!P1 SYNCS.ARRIVE.TRANS64.A1T0 RZ, [UR4+0x98], RZ ;  /* 0x000098ffffff99a7 */ /* 0x000fe20008100004 */
[----:B------:R-:W-:-:S06]  /*1c90*/  UISETP.GT.AND UP0, UPT, UR24, UR23, UPT ;  /* 0x000000171800728c */ /* 0x000fcc000bf04270 */
[----:B--2---:R1:W2:Y:S03]  /*1ca0*/  SYNCS.PHASECHK.TRANS64.TRYWAIT P0, [UR5+0x30], R2 ;  /* 0x00003002ff0075a7 */ /* 0x0042a60008001105 */
[----:B------:R-:W-:Y:S05]  /*1cb0*/  BRA.U !UP0, `(.L_x_32) ;  /* 0x0000000108c07547 */ /* 0x000fea000b800000 */
[----:B------:R-:W-:Y:S01]  /*1cc0*/  UIADD3 UR28, UPT, UPT, UR21, UR25, URZ ;  /* 0x00000019151c7290 */ /* 0x000fe2000fffe0ff */
[----:B------:R-:W-:-:S11]  /*1cd0*/  UMOV UR6, UR15 ;  /* 0x0000000f00067c82 */ /* 0x000fd60008000000 */
.L_x_38:
[----:B--2---:R-:W-:Y:S01]  /*1ce0*/  @P5 MOV R3, 0xe000 ;  /* 0x0000e00000035802 */ /* 0x004fe20000000f00 */
[----:B------:R-:W-:Y:S01]  /*1cf0*/  ULEA UR17, UR6, UR4, 0x3 ;  /* 0x0000000406117291 */ /* 0x000fe2000f8e18ff */
[----:B-12---:R-:W-:Y:S11]  /*1d00*/  @P0 BRA `(.L_x_33) ;  /* 0x00000000000c0947 */ /* 0x006ff60003800000 */
[----:B------:R-:W-:Y:S04]  /*1d10*/  SHF.L.U32 R5, R15, 0x1f, RZ ;  /* 0x0000001f0f057819 */ /* 0x000fe800000006ff */
[----:B------:R-:W2:Y:S02]  /*1d20*/  SYNCS.PHASECHK.TRANS64.TRYWAIT P0, [UR17+0x30], R5 ;  /* 0x00003005ff0075a7 */ /* 0x000ea40008001111 */
[----:B--2---:R-:W-:Y:S05]  /*1d30*/  @!P0 BRA `(.L_x_34) ;  /* 0x0000008000e88947 */ /* 0x004fea0003800000 */
.L_x_33:
[----:B------:R2:W-:Y:S01]  /*1d40*/  @P5 SYNCS.ARRIVE.TRANS64 RZ, [UR17], R3 ;  /* 0x00000003ffff59a7 */ /* 0x0005e20008000011 */
[----:B------:R-:W-:Y:S04]  /*1d50*/  ULOP3.LUT UR5, UR14, 0x2, URZ, 0xfc, !UPT ;  /* 0x000000020e057892 */ /* 0x000fe8000f8efcff */
[----:B------:R-:W-:Y:S09]  /*1d60*/  UISETP.NE.AND UP0, UPT, UR5, 0x2, UPT ;  /* 0x000000020500788c */ /* 0x000ff2000bf05270 */
[----:B------:R-:W-:Y:S05]  /*1d70*/  BRA.U UP0, `(.L_x_35) ;  /* 0x0000000100047547 */ /* 0x000fea000b800000 */
[----:B------:R-:W-:Y:S05]  /*1d80*/  BPT.TRAP 0x1 ;  /* 0x000000040000795c */ /* 0x000fea0000300000 */
.L_x_35:
[----:B------:R-:W-:Y:S04]  /*1d90*/  BSSY.RECONVERGENT B0, `(.L_x_36) ;  /* 0x0000003000007945 */ /* 0x000fe80003800200 */
[----:B------:R-:W-:Y:S05]  /*1da0*/  @!P4 BRA `(.L_x_37) ;  /* 0x000000000004c947 */ /* 0x000fea0003800000 */
[----:B------:R-:W-:Y:S05]  /*1db0*/  BPT.TRAP 0x1 ;  /* 0x000000040000795c */ /* 0x000fea0000300000 */
.L_x_37:
[----:B------:R-:W-:Y:S05]  /*1dc0*/  BSYNC.RECONVERGENT B0 ;  /* 0x0000000000007941 */ /* 0x000fea0003800200 */
.L_x_36:
[----:B------:R-:W-:Y:S02]  /*1dd0*/  UIADD3 UR15, UPT, UPT, UR6, 0x1, URZ ;  /* 0x00000001060f7890 */ /* 0x000fe4000fffe0ff */
[----:B------:R-:W-:Y:S02]  /*1de0*/  ULEA UR16, UR6, UR4, 0xe ;  /* 0x0000000406107291 */ /* 0x000fe4000f8e70ff */
[----:B------:R-:W-:Y:S02]  /*1df0*/  UISETP.NE.AND UP0, UPT, UR15, 0x6, UPT ;  /* 0x000000060f00788c */ /* 0x000fe4000bf05270 */
[----:B------:R-:W-:Y:S02]  /*1e00*/  UIADD3 UR38, UP1, UPT, UR26, 0x80, URZ ;  /* 0x000000801a267890 */ /* 0x000fe4000ff3e0ff */
[----:B------:R-:W-:Y:S02]  /*1e10*/  USEL UR9, URZ, 0x1, UP0 ;  /* 0x00000001ff097887 */ /* 0x000fe40008000000 */
[----:B------:R-:W-:Y:S02]  /*1e20*/  USEL UR15, UR15, URZ, UP0 ;  /* 0x000000ff0f0f7287 */ /* 0x000fe40008000000 */
[----:B------:R-:W-:Y:S02]  /*1e30*/  ULOP3.LUT UR17, UR17, 0xfefffff8, URZ, 0xc0, !UPT ;  /* 0xfefffff811117892 */ /* 0x000fe4000f8ec0ff */
[----:B------:R-:W-:Y:S01]  /*1e40*/  ULEA UR8, UR15, UR4, 0x3 ;  /* 0x000000040f087291 */ /* 0x000fe2000f8e18ff */
[----:B------:R-:W-:Y:S01]  /*1e50*/  LOP3.LUT R15, R15, UR9, RZ, 0x3c, !PT ;  /* 0x000000090f0f7c12 */ /* 0x000fe2000f8e3cff */
[----:B------:R-:W-:Y:S02]  /*1e60*/  USHF.L.U32 UR18, UR25, 0x6, URZ ;  /* 0x0000000619127899 */ /* 0x000fe400080006ff */
[----:B------:R-:W-:Y:S01]  /*1e70*/  UIADD3 UR16, UPT, UPT, UR16, 0xc800, URZ ;  /* 0x0000c80010107890 */ /* 0x000fe2000fffe0ff */
[----:B-1----:R-:W-:Y:S01]  /*1e80*/  SHF.L.U32 R2, R15, 0x1f, RZ ;  /* 0x0000001f0f027819 */ /* 0x002fe200000006ff */
[----:B------:R-:W-:Y:S02]  /*1e90*/  UIADD3.X UR39, UPT, UPT, URZ, UR27, URZ, UP1, !UPT ;  /* 0x0000001bff277290 */ /* 0x000fe40008ffe4ff */
[----:B------:R-:W-:Y:S01]  /*1ea0*/  UIMAD UR5, UR6, 0x3000, UR4 ;  /* 0x00003000060578a4 */ /* 0x000fe2000f8e0204 */
[----:B------:R4:W1:Y:S01]  /*1eb0*/  SYNCS.PHASECHK.TRANS64.TRYWAIT P0, [UR8+0x30], R2 ;  /* 0x00003002ff0075a7 */ /* 0x0008620008001108 */
[----:B------:R-:W-:Y:S02]  /*1ec0*/  UIADD3 UR32, UP0, UPT, UR26, 0x180, URZ ;  /* 0x000001801a207890 */ /* 0x000fe4000ff1e0ff */
[----:B------:R-:W-:Y:S01]  /*1ed0*/  UIADD3 UR8, UPT, UPT, UR5, 0x24800, URZ ;  /* 0x0002480005087890 */ /* 0x000fe2000fffe0ff */
[----:B------:R-:W-:Y:S01]  /*1ee0*/  UMOV UR30, 0x0 ;  /* 0x00000000001e7882 */ /* 0x000fe20000000000 */
[----:B------:R-:W-:Y:S01]  /*1ef0*/  UMOV UR31, 0x10000000 ;  /* 0x10000000001f7882 */ /* 0x000fe20000000000 */
[----:B------:R-:W-:Y:S01]  /*1f00*/  UMOV UR19, UR35 ;  /* 0x0000002300137c82 */ /* 0x000fe20008000000 */
[----:B------:R-:W-:Y:S01]  /*1f10*/  UMOV UR20, UR36 ;  /* 0x0000002400147c82 */ /* 0x000fe20008000000 */
[----:B------:R-:W-:Y:S01]  /*1f20*/  UIADD3.X UR33, UPT, UPT, URZ, UR27, URZ, UP0, !UPT ;  /* 0x0000001bff217290 */ /* 0x000fe200087fe4ff */
[----:B------:R4:W-:Y:S01]  /*1f30*/  UTMALDG.3D.2CTA [UR16], [UR38], desc[UR30] ;  /* 0x00001e10260075b4 */ /* 0x0009e20008211000 */
[----:B------:R-:W-:Y:S01]  /*1f40*/  UIADD3 UR25, UPT, UPT, UR25, 0x1, URZ ;  /* 0x0000000119197890 */ /* 0x000fe2000fffe0ff */
[----:B------:R-:W-:Y:S01]  /*1f50*/  UMOV UR12, UR36 ;  /* 0x00000024000c7c82 */ /* 0x000fe20008000000 */
[----:B------:R-:W-:Y:S01]  /*1f60*/  UMOV UR9, UR17 ;  /* 0x0000001100097c82 */ /* 0x000fe20008000000 */
[----:B------:R-:W-:Y:S01]  /*1f70*/  UMOV UR10, UR18 ;  /* 0x00000012000a7c82 */ /* 0x000fe20008000000 */
[----:B------:R-:W-:Y:S03]  /*1f80*/  UISETP.NE.AND UP0, UPT, UR25, UR28, UPT ;  /* 0x0000001c1900728c */ /* 0x000fe6000bf05270 */
[----:B------:R4:W-:Y:S01]  /*1f90*/  UTMALDG.3D.2CTA [UR8], [UR32], desc[UR30] ;  /* 0x00001e08200075b4 */ /* 0x0009e20008211000 */
[----:B------:R-:W-:Y:S05]  /*1fa0*/  UMOV UR6, UR15 ;  /* 0x0000000f00067c82 */ /* 0x000fea0008000000 */
[----:B----4-:R-:W-:Y:S05]  /*1fb0*/  BRA.U UP0, `(.L_x_38) ;  /* 0xfffffffd00487547 */ /* 0x010fea000b83ffff */
.L_x_32:
[----:B-1----:R-:W-:Y:S01]  /*1fc0*/  LEA R2, R14, UR4, 0x3 ;  /* 0x000000040e027c11 */ /* 0x002fe2000f8e18ff */
[----:B------:R-:W-:Y:S01]  /*1fd0*/  NOP ;  /* 0x0000000000007918 */ /* 0x000fe20000000000 */
[----:B--2---:R-:W-:Y:S02]  /*1fe0*/  SHF.L.U32 R3, R12, 0x1f, RZ ;  /* 0x0000001f0c037819 */ /* 0x004fe400000006ff */
[----:B------:R-:W-:Y:S02]  /*1ff0*/  LEA R4, R14, UR4, 0x4 ;  /* 0x000000040e047c11 */ /* 0x000fe4000f8e20ff */
[----:B------:R-:W1:Y:S02]  /*2000*/  SYNCS.PHASECHK.TRANS64.TRYWAIT P0, [R2+URZ+0xa0], R3 ;  /* 0x0000a003020075a7 */ /* 0x000e6400080011ff */
[----:B-1----:R-:W-:Y:S05]  /*2010*/  @!P0 BRA `(.L_x_39) ;  /* 0x0000008000488947 */ /* 0x002fea0003800000 */
.L_x_143:
[----:B------:R-:W2:Y:S01]  /*2020*/  LDS.128 R4, [R4+0x110] ;  /* 0x0001100004047984 */ /* 0x000ea20000000c00 */
[----:B------:R-:W-:Y:S01]  /*2030*/  ISETP.GE.AND P0, PT, R72, 0x1, PT ;  /* 0x000000014800780c */ /* 0x000fe20003f06270 */
[----:B-1----:R-:W-:Y:S01]  /*2040*/  VIADD R2, R2, 0xb0 ;  /* 0x000000b002027836 */ /* 0x002fe20000000000 */
[----:B------:R-:W-:Y:S01]  /*2050*/  @!PT LDS RZ, [RZ] ;  /* 0x00000000fffff984 */ /* 0x000fe20000000800 */
[----:B------:R-:W-:Y:S01]  /*2060*/  @!PT LDS RZ, [RZ] ;  /* 0x00000000fffff984 */ /* 0x000fe20000000800 */
[----:B------:R-:W-:Y:S01]  /*2070*/  @!PT LDS RZ, [RZ] ;  /* 0x00000000fffff984 */ /* 0x000fe20000000800 */
[----:B------:R-:W-:Y:S01]  /*2080*/  @!PT LDS RZ, [RZ] ;  /* 0x00000000fffff984 */ /* 0x000fe20000000800 */
[----:B------:R1:W-:Y:S06]  /*2090*/  MEMBAR.ALL.CTA ;  /* 0x0000000000007992 */ /* 0x0003ec0000008000 */
[----:B-1----:R-:W1:Y:S01]  /*20a0*/  FENCE.VIEW.ASYNC.S ;  /* 0x00000000000073c6 */ /* 0x002e620000000000 */
[----:B------:R-:W-:-:S04]  /*20b0*/  PRMT R2, RZ, 0x654, R2 ;  /* 0x00000654ff027816 */ /* 0x000fc80000000002 */
[----:B-1----:R1:W-:Y:S01]  /*20c0*/  SYNCS.ARRIVE.TRANS64.RED.A1T0 RZ, [R2+URZ], RZ ;  /* 0x000000ff02ff79a7 */ /* 0x0023e200081004ff */
[----:B--2---:R-:W-:-:S13]  /*20d0*/  LOP3.LUT P2, RZ, R6, 0x1, RZ, 0xc0, !PT ;  /* 0x0000000106ff7812 */ /* 0x004fda000784c0ff */
[----:B------:R-:W-:Y:S01]  /*20e0*/  @P2 SHF.R.U32.HI R3, RZ, 0x10, R5 ;  /* 0x00000010ff032819 */ /* 0x000fe20000011605 */
[----:B------:R-:W-:Y:S01]  /*20f0*/  VOTEU.ANY UP0, P2 ;  /* 0x0000000000ff7886 */ /* 0x000fe20001000100 */
[----:B------:R-:W-:Y:S02]  /*2100*/  @P2 MOV R13, R4 ;  /* 0x00000004000d2202 */ /* 0x000fe40000000f00 */
[----:B------:R-:W-:Y:S02]  /*2110*/  @P2 R2UR.BROADCAST UR5, R3 ;  /* 0x00000000030522ca */ /* 0x000fe400008e0000 */
[----:B------:R-:W-:-:S11]  /*2120*/  @P2 LOP3.LUT R11, R5, 0xffff, RZ, 0xc0, !PT ;  /* 0x0000ffff050b2812 */ /* 0x000fd600078ec0ff */
[----:B------:R-:W-:Y:S01]  /*2130*/  @UP0 UMOV UR36, UR5 ;  /* 0x0000000500240c82 */ /* 0x000fe20008000000 */
[----:B-1----:R-:W-:Y:S05]  /*2140*/  @!P0 BRA `(.L_x_40) ;  /* 0x0000000000b88947 */ /* 0x002fea0003800000 */
[----:B------:R-:W3:Y:S01]  /*2150*/  LDC.64 R4, c[0x0][0xb18] ;  /* 0x0002c600ff047b82 */ /* 0x000ee20000000a00 */
[----:B------:R-:W-:-:S07]  /*2160*/  ISETP.NE.AND P3, PT, R72, 0x1, PT ;  /* 0x000000014800780c */ /* 0x000fce0003f65270 */
[----:B------:R-:W1:Y:S08]  /*2170*/  LDC.64 R6, c[0x0][0xb10] ;  /* 0x0002c400ff067b82 */ /* 0x000e700000000a00 */
[----:B------:R-:W2:Y:S08]  /*2180*/  LDC R18, c[0x0][0xb20] ;  /* 0x0002c800ff127b82 */ /* 0x000eb00000000800 */
[----:B------:R-:W4:Y:S01]  /*2190*/  LDC R20, c[0x0][0xb0c] ;  /* 0x0002c300ff147b82 */ /* 0x000f220000000800 */
[----:B---3--:R-:W-:Y:S01]  /*21a0*/  IMAD.HI.U32 R19, R0, R5, RZ ;  /* 0x0000000500137227 */ /* 0x008fe200078e00ff */
[----:B------:R-:W-:-:S03]  /*21b0*/  ISETP.NE.AND P0, PT, R4, 0x1, PT ;  /* 0x000000010400780c */ /* 0x000fc60003f05270 */
[----:B------:R-:W-:-:S03]  /*21c0*/  IMAD.HI.U32 R5, R11, R5, RZ ;  /* 0x000000050b057227 */ /* 0x000fc600078e00ff */
[----:B------:R-:W3:Y:S01]  /*21d0*/  LDC.64 R2, c[0x0][0xb28] ;  /* 0x0002ca00ff027b82 */ /* 0x000ee20000000a00 */
[----:B-1----:R-:W-:-:S04]  /*21e0*/  IMAD.HI.U32 R22, R9, R6, RZ ;  /* 0x0000000609167227 */ /* 0x002fc800078e00ff */
[----:B------:R-:W-:Y:S01]  /*21f0*/  IMAD.HI.U32 R24, R13, R6, RZ ;  /* 0x000000060d187227 */ /* 0x000fe200078e00ff */
[----:B------:R-:W-:Y:S02]  /*2200*/  SHF.R.U32.HI R22, RZ, R7, R22 ;  /* 0x00000007ff167219 */ /* 0x000fe40000011616 */
[-C--:B--2---:R-:W-:Y:S02]  /*2210*/  SHF.R.U32.HI R19, RZ, R18.reuse, R19 ;  /* 0x00000012ff137219 */ /* 0x084fe40000011613 */
[----:B------:R-:W-:Y:S02]  /*2220*/  SHF.R.U32.HI R18, RZ, R18, R5 ;  /* 0x00000012ff127219 */ /* 0x000fe40000011605 */
[----:B------:R-:W-:Y:S02]  /*2230*/  SEL R19, R0, R19, !P0 ;  /* 0x0000001300137207 */ /* 0x000fe40004000000 */
[----:B------:R-:W-:Y:S02]  /*2240*/  SHF.R.U32.HI R24, RZ, R7, R24 ;  /* 0x00000007ff187219 */ /* 0x000fe40000011618 */
[----:B----4-:R-:W-:-:S02]  /*2250*/  ISETP.NE.AND P1, PT, R20, 0x1, PT ;  /* 0x000000011400780c */ /* 0x010fc40003f25270 */
[----:B------:R-:W-:Y:S02]  /*2260*/  SEL R5, R11, R18, !P0 ;  /* 0x000000120b057207 */ /* 0x000fe40004000000 */
[----:B------:R-:W-:Y:S02]  /*2270*/  SEL R21, R9, R22, !P1 ;  /* 0x0000001609157207 */ /* 0x000fe40004800000 */
[----:B------:R-:W-:Y:S01]  /*2280*/  SEL R7, R13, R24, !P1 ;  /* 0x000000180d077207 */ /* 0x000fe20004800000 */
[----:B---3--:R-:W-:-:S04]  /*2290*/  IMAD.HI.U32 R22, R19, R2, RZ ;  /* 0x0000000213167227 */ /* 0x008fc800078e00ff */
[----:B------:R-:W-:Y:S01]  /*22a0*/  IMAD.HI.U32 R6, R21, R2, RZ ;  /* 0x0000000215067227 */ /* 0x000fe200078e00ff */
[----:B------:R-:W-:-:S04]  /*22b0*/  @P3 SHF.R.U32.HI R19, RZ, R3, R22 ;  /* 0x00000003ff133219 */ /* 0x000fc80000011616 */
        /* <DEDUP_REMOVED lines=8> */
[----:B------:R-:W-:-:S04]  /*2340*/  @!P0 IMAD.HI.U32 R18, R7, R2, RZ ;  /* 0x0000000207128227 */ /* 0x000fc800078e00ff */
[----:B------:R-:W-:Y:S01]  /*2350*/  IMAD.MOV R2, RZ, RZ, -R6 ;  /* 0x000000ffff027224 */ /* 0x000fe200078e0a06 */
[----:B------:R-:W-:-:S03]  /*2360*/  @!P0 SHF.R.U32.HI R18, RZ, R3, R18 ;  /* 0x00000003ff128219 */ /* 0x000fc60000011612 */
[----:B------:R-:W-:Y:S01]  /*2370*/  IMAD R2, R72, R2, R5 ;  /* 0x0000000248027224 */ /* 0x000fe200078e0205 */
[----:B------:R-:W-:Y:S02]  /*2380*/  @!P0 SEL R3, R7, R18, !P3 ;  /* 0x0000001207038207 */ /* 0x000fe40005800000 */
[----:B------:R-:W-:-:S03]  /*2390*/  IADD3 R18, PT, PT, -R5, RZ, RZ ;  /* 0x000000ff05127210 */ /* 0x000fc60007ffe1ff */
[--C-:B------:R-:W-:Y:S02]  /*23a0*/  @!P0 IMAD.IADD R6, R6, 0x1, -R3.reuse ;  /* 0x0000000106068824 */ /* 0x100fe400078e0a03 */
[----:B------:R-:W-:Y:S01]  /*23b0*/  @!P0 IMAD R3, R2, R21, R3 ;  /* 0x0000001502038224 */ /* 0x000fe200078e0203 */
[----:B------:R-:W-:Y:S01]  /*23c0*/  IADD3 R2, PT, PT, -R7, RZ, RZ ;  /* 0x000000ff07027210 */ /* 0x000fe20007ffe1ff */
[----:B------:R-:W-:Y:S02]  /*23d0*/  @!P0 IMAD R5, R72, R6, R7 ;  /* 0x0000000648058224 */ /* 0x000fe400078e0207 */
[----:B------:R-:W-:Y:S02]  /*23e0*/  IMAD R11, R4, R18, R11 ;  /* 0x00000012040b7224 */ /* 0x000fe400078e020b */
[----:B------:R-:W-:Y:S02]  /*23f0*/  @!P0 IMAD.MOV.U32 R7, RZ, RZ, R3 ;  /* 0x000000ffff078224 */ /* 0x000fe400078e0003 */
[----:B------:R-:W-:-:S02]  /*2400*/  IMAD R2, R20, R2, R13 ;  /* 0x0000000214027224 */ /* 0x000fc400078e020d */
[----:B------:R-:W-:Y:S02]  /*2410*/  IMAD R11, R5, R4, R11 ;  /* 0x00000004050b7224 */ /* 0x000fe400078e020b */
[----:B------:R-:W-:Y:S02]  /*2420*/  IMAD R13, R7, R20, R2 ;  /* 0x00000014070d7224 */ /* 0x000fe400078e0202 */
.L_x_40:
[----:B------:R-:W1:Y:S02]  /*2430*/  LDCU UR5, c[0x0][0xb30] ;  /* 0x00016600ff0577ac */ /* 0x000e640008000800 */
[----:B-1----:R-:W-:-:S09]  /*2440*/  UISETP.NE.AND UP0, UPT, UR5, 0x1, UPT ;  /* 0x000000010500788c */ /* 0x002fd2000bf05270 */
[----:B------:R-:W-:Y:S05]  /*2450*/  BRA.U UP0, `(.L_x_41) ;  /* 0x0000000100407547 */ /* 0x000fea000b800000 */
[----:B------:R-:W1:Y:S08]  /*2460*/  LDC.64 R4, c[0x0][0xb10] ;  /* 0x0002c400ff047b82 */ /* 0x000e700000000a00 */
[----:B------:R-:W2:Y:S08]  /*2470*/  LDC.64 R2, c[0x0][0xb18] ;  /* 0x0002c600ff027b82 */ /* 0x000eb00000000a00 */
[----:B------:R-:W4:Y:S08]  /*2480*/  LDC R6, c[0x0][0xb20] ;  /* 0x0002c800ff067b82 */ /* 0x000f300000000800 */
[----:B------:R-:W3:Y:S01]  /*2490*/  LDC R18, c[0x0][0xb0c] ;  /* 0x0002c300ff127b82 */ /* 0x000ee20000000800 */
[----:B-1----:R-:W-:-:S05]  /*24a0*/  IMAD.HI.U32 R4, R13, R4, RZ ;  /* 0x000000040d047227 */ /* 0x002fca00078e00ff */
[----:B------:R-:W-:Y:S01]  /*24b0*/  SHF.R.U32.HI R4, RZ, R5, R4 ;  /* 0x00000005ff047219 */ /* 0x000fe20000011604 */
[----:B--2---:R-:W-:Y:S01]  /*24c0*/  IMAD.HI.U32 R3, R11, R3, RZ ;  /* 0x000000030b037227 */ /* 0x004fe200078e00ff */
[----:B------:R-:W-:-:S04]  /*24d0*/  ISETP.NE.AND P0, PT, R2, 0x1, PT ;  /* 0x000000010200780c */ /* 0x000fc80003f05270 */
[----:B----4-:R-:W-:-:S04]  /*24e0*/  SHF.R.U32.HI R6, RZ, R6, R3 ;  /* 0x00000006ff067219 */ /* 0x010fc80000011603 */
[----:B------:R-:W-:Y:S02]  /*24f0*/  SEL R3, R11, R6, !P0 ;  /* 0x000000060b037207 */ /* 0x000fe40004000000 */
[----:B---3--:R-:W-:-:S04]  /*2500*/  ISETP.NE.AND P1, PT, R18, 0x1, PT ;  /* 0x000000011200780c */ /* 0x008fc80003f25270 */
[----:B------:R-:W-:-:S05]  /*2510*/  SEL R4, R13, R4, !P1 ;  /* 0x000000040d047207 */ /* 0x000fca0004800000 */
[----:B------:R-:W-:Y:S02]  /*2520*/  IMAD.IADD R5, R3, 0x1, -R4 ;  /* 0x0000000103057824 */ /* 0x000fe400078e0a04 */
[----:B------:R-:W-:Y:S02]  /*2530*/  IMAD.IADD R3, R4, 0x1, -R3 ;  /* 0x0000000104037824 */ /* 0x000fe400078e0a03 */
[----:B------:R-:W-:Y:S02]  /*2540*/  IMAD R13, R5, R18, R13 ;  /* 0x00000012050d7224 */ /* 0x000fe400078e020d */
[----:B------:R-:W-:-:S07]  /*2550*/  IMAD R11, R3, R2, R11 ;  /* 0x00000002030b7224 */ /* 0x000fce00078e020b */
.L_x_41:
[----:B------:R-:W-:Y:S01]  /*2560*/  VIADD R14, R14, 0x1 ;  /* 0x000000010e0e7836 */ /* 0x000fe20000000000 */
[----:B------:R-:W-:Y:S01]  /*2570*/  PLOP3.LUT P1, PT, PT, PT, PT, 0x80, 0x8 ;  /* 0x000000000008781c */ /* 0x000fe20003f2f070 */
[----:B------:R-:W-:Y:S02]  /*2580*/  IMAD.IADD R21, R13, 0x1, R156 ;  /* 0x000000010d157824 */ /* 0x000fe400078e029c */
[----:B------:R-:W-:Y:S01]  /*2590*/  IMAD.IADD R20, R11, 0x1, R154 ;  /* 0x000000010b147824 */ /* 0x000fe200078e029a */
[----:B------:R-:W-:-:S04]  /*25a0*/  ISETP.NE.AND P0, PT, R14, 0x2, PT ;  /* 0x000000020e00780c */ /* 0x000fc80003f05270 */
[----:B------:R-:W-:Y:S02]  /*25b0*/  SEL R3, RZ, 0x1, P0 ;  /* 0x00000001ff037807 */ /* 0x000fe40000000000 */
[----:B------:R-:W-:Y:S02]  /*25c0*/  SEL R14, R14, RZ, P0 ;  /* 0x000000ff0e0e7207 */ /* 0x000fe40000000000 */
[----:B------:R-:W-:Y:S01]  /*25d0*/  LOP3.LUT R12, R12, R3, RZ, 0x3c, !PT ;  /* 0x000000030c0c7212 */ /* 0x000fe200078e3cff */
[----:B------:R-:W-:Y:S06]  /*25e0*/  @P2 BRA `(.L_x_42) ;  /* 0xfffffff000582947 */ /* 0x000fec000383ffff */
[----:B------:R-:W-:Y:S01]  /*25f0*/  UIADD3 UR4, UPT, UPT, UR4, 0x30, URZ ;  /* 0x0000003004047890 */ /* 0x000fe2000fffe0ff */
[----:B------:R-:W-:-:S03]  /*2600*/  SHF.L.U32 R3, R15, 0x1f, RZ ;  /* 0x0000001f0f037819 */ /* 0x000fc600000006ff */
[----:B------:R-:W-:-:S09]  /*2610*/  ULEA UR5, UR15, UR4, 0x3 ;  /* 0x000000040f057291 */ /* 0x000fd2000f8e18ff */
[----:B------:R-:W1:Y:S02]  /*2620*/  SYNCS.PHASECHK.TRANS64.TRYWAIT P0, [UR5], R3 ;  /* 0x00000003ff0075a7 */ /* 0x000e640008001105 */
[----:B-1----:R-:W-:Y:S05]  /*2630*/  @!P0 BRA `(.L_x_43) ;  /* 0x0000007800d48947 */ /* 0x002fea0003800000 */
.L_x_145:
[----:B------:R-:W-:-:S04]  /*2640*/  UIADD3 UR6, UPT, UPT, UR15, 0x1, URZ ;  /* 0x000000010f067890 */ /* 0x000fc8000fffe0ff */
[----:B------:R-:W-:-:S04]  /*2650*/  UISETP.NE.AND UP0, UPT, UR6, 0x6, UPT ;  /* 0x000000060600788c */ /* 0x000fc8000bf05270 */
[----:B------:R-:W-:Y:S02]  /*2660*/  USEL UR7, URZ, 0x1, UP0 ;  /* 0x00000001ff077887 */ /* 0x000fe40008000000 */
[----:B------:R-:W-:-:S04]  /*2670*/  USEL UR6, UR6, URZ, UP0 ;  /* 0x000000ff06067287 */ /* 0x000fc80008000000 */
[----:B------:R-:W-:Y:S01]  /*2680*/  ULEA UR5, UR6, UR4, 0x3 ;  /* 0x0000000406057291 */ /* 0x000fe2000f8e18ff */
[----:B------:R-:W-:-:S04]  /*2690*/  LOP3.LUT R2, R15, UR7, RZ, 0x3c, !PT ;  /* 0x000000070f027c12 */ /* 0x000fc8000f8e3cff */
[----:B-1----:R-:W-:-:S04]  /*26a0*/  SHF.L.U32 R3, R2, 0x1f, RZ ;  /* 0x0000001f02037819 */ /* 0x002fc800000006ff */
[----:B------:R-:W1:Y:S02]  /*26b0*/  SYNCS.PHASECHK.TRANS64.TRYWAIT P0, [UR5], R3 ;  /* 0x00000003ff0075a7 */ /* 0x000e640008001105 */
[----:B-1----:R-:W-:Y:S05]  /*26c0*/  @!P0 BRA `(.L_x_44) ;  /* 0x0000007800c88947 */ /* 0x002fea0003800000 */
.L_x_147:
        /* <DEDUP_REMOVED lines=9> */
.L_x_149:
        /* <DEDUP_REMOVED lines=9> */
.L_x_151:
        /* <DEDUP_REMOVED lines=9> */
.L_x_153:
[----:B------:R-:W-:-:S04]  /*2880*/  UIADD3 UR6, UPT, UPT, UR6, 0x1, URZ ;  /* 0x0000000106067890 */ /* 0x000fc8000fffe0ff */
[----:B------:R-:W-:-:S04]  /*2890*/  UISETP.NE.AND UP0, UPT, UR6, 0x6, UPT ;  /* 0x000000060600788c */ /* 0x000fc8000bf05270 */
[----:B------:R-:W-:Y:S02]  /*28a0*/  USEL UR5, URZ, 0x1, UP0 ;  /* 0x00000001ff057887 */ /* 0x000fe40008000000 */
[----:B------:R-:W-:-:S04]  /*28b0*/  USEL UR6, UR6, URZ, UP0 ;  /* 0x000000ff06067287 */ /* 0x000fc80008000000 */
[----:B------:R-:W-:Y:S01]  /*28c0*/  ULEA UR6, UR6, UR4, 0x3 ;  /* 0x0000000406067291 */ /* 0x000fe2000f8e18ff */
[----:B-1----:R-:W-:-:S04]  /*28d0*/  LOP3.LUT R3, R2, UR5, RZ, 0x3c, !PT ;  /* 0x0000000502037c12 */ /* 0x002fc8000f8e3cff */
[----:B------:R-:W-:Y:S01]  /*28e0*/  SHF.L.U32 R3, R3, 0x1f, RZ ;  /* 0x0000001f03037819 */ /* 0x000fe200000006ff */
[----:B---3--:R-:W-:-:S07]  /*28f0*/  IMAD.U32 R0, RZ, RZ, UR6 ;  /* 0x00000006ff007e24 */ /* 0x008fce000f8e00ff */
.L_x_48:
[----:B-1----:R1:W2:Y:S02]  /*2900*/  SYNCS.PHASECHK.TRANS64.TRYWAIT P0, [R0+URZ], R3 ;  /* 0x00000003000075a7 */ /* 0x0022a400080011ff */
[----:B--2---:R-:W-:Y:S05]  /*2910*/  @!P0 NANOSLEEP.SYNCS 0x989680 ;  /* 0x009896800000895d */ /* 0x004fea0003900000 */
[----:B------:R-:W2:Y:S02]  /*2920*/  @!P0 SYNCS.PHASECHK.TRANS64 P0, [R0+URZ], R3 ;  /* 0x00000003000085a7 */ /* 0x000ea400080010ff */
[----:B--2---:R-:W-:Y:S05]  /*2930*/  @P0 EXIT ;  /* 0x000000000000094d */ /* 0x004fea0003800000 */
[----:B------:R-:W-:Y:S05]  /*2940*/  BRA `(.L_x_48) ;  /* 0xfffffffc00ec7947 */ /* 0x000fea000383ffff */
.L_x_22:
[----:B------:R-:W-:-:S04]  /*2950*/  UISETP.NE.AND UP1, UPT, UR37, URZ, UPT ;  /* 0x000000ff2500728c */ /* 0x000fc8000bf25270 */
[----:B------:R-:W-:-:S09]  /*2960*/  UISETP.NE.OR UP1, UPT, UR10, 0x1, UP1 ;  /* 0x000000010a00788c */ /* 0x000fd20008f25670 */
[----:B------:R-:W-:Y:S05]  /*2970*/  BRA.U UP1, `(.L_x_49) ;  /* 0x00000005014c7547 */ /* 0x000fea000b800000 */
[----:B------:R-:W-:Y:S01]  /*2980*/  HFMA2 R11, -RZ, RZ, 0, 0 ;  /* 0x00000000ff0b7431 */ /* 0x000fe200000001ff */
[----:B------:R-:W-:Y:S01]  /*2990*/  ISETP.GE.U32.AND P2, PT, R10, 0x2, PT ;  /* 0x000000020a00780c */ /* 0x000fe20003f46070 */
[----:B------:R-:W-:Y:S01]  /*29a0*/  IMAD.MOV.U32 R12, RZ, RZ, 0x1 ;  /* 0x00000001ff0c7424 */ /* 0x000fe200078e00ff */
[----:B------:R-:W-:Y:S01]  /*29b0*/  CS2R R8, SRZ ;  /* 0x0000000000087805 */ /* 0x000fe2000001ff00 */
[----:B------:R-:W-:Y:S01]  /*29c0*/  IMAD.MOV.U32 R3, RZ, RZ, RZ ;  /* 0x000000ffff037224 */ /* 0x000fe200078e00ff */
[----:B------:R-:W-:Y:S01]  /*29d0*/  UMOV UR4, 0x400 ;  /* 0x0000040000047882 */ /* 0x000fe20000000000 */
[----:B------:R-:W-:Y:S01]  /*29e0*/  UMOV UR6, URZ ;  /* 0x000000ff00067c82 */ /* 0x000fe20008000000 */
[----:B------:R-:W-:-:S12]  /*29f0*/  ULEA UR37, UR37, UR4, 0x18 ;  /* 0x0000000425257291 */ /* 0x000fd8000f8ec0ff */
.L_x_53:
[----:B------:R-:W-:Y:S02]  /*2a00*/  LEA R0, R3, UR37, 0x3 ;  /* 0x0000002503007c11 */ /* 0x000fe4000f8e18ff */
[----:B------:R-:W-:-:S03]  /*2a10*/  SHF.L.U32 R5, R8, 0x1f, RZ ;  /* 0x0000001f08057819 */ /* 0x000fc600000006ff */
[----:B------:R-:W-:Y:S01]  /*2a20*/  VIADD R4, R0, 0xf0 ;  /* 0x000000f000047836 */ /* 0x000fe20000000000 */
[----:B------:R-:W1:Y:S02]  /*2a30*/  SYNCS.PHASECHK.TRANS64.TRYWAIT P0, [R0+URZ+0xe0], R5 ;  /* 0x0000e005000075a7 */ /* 0x000e6400080011ff */
[----:B-1----:R-:W-:Y:S05]  /*2a40*/  @!P0 BRA `(.L_x_50) ;  /* 0x0000007800488947 */ /* 0x002fea0003800000 */
.L_x_154:
[----:B------:R-:W-:Y:S01]  /*2a50*/  ULEA UR5, UR6, UR37, 0x3 ;  /* 0x0000002506057291 */ /* 0x000fe2000f8e18ff */
[----:B------:R-:W-:Y:S01]  /*2a60*/  PRMT R4, RZ, 0x654, R4 ;  /* 0x00000654ff047816 */ /* 0x000fe20000000004 */
[----:B-1----:R-:W-:Y:S01]  /*2a70*/  @!P2 IMAD.MOV.U32 R5, RZ, RZ, 0x10 ;  /* 0x00000010ff05a424 */ /* 0x002fe200078e00ff */
[----:B------:R-:W-:Y:S01]  /*2a80*/  SHF.L.U32 R7, R12, 0x1f, RZ ;  /* 0x0000001f0c077819 */ /* 0x000fe200000006ff */
[----:B------:R-:W-:Y:S01]  /*2a90*/  UIADD3 UR4, UPT, UPT, UR5, 0xa0, URZ ;  /* 0x000000a005047890 */ /* 0x000fe2000fffe0ff */
[----:B------:R1:W-:Y:S05]  /*2aa0*/  SYNCS.ARRIVE.TRANS64.RED.A1T0 RZ, [R4+URZ], RZ ;  /* 0x000000ff04ff79a7 */ /* 0x0003ea00081004ff */
[----:B------:R-:W-:Y:S01]  /*2ab0*/  IMAD.U32 R13, RZ, RZ, UR4 ;  /* 0x00000004ff0d7e24 */ /* 0x000fe2000f8e00ff */
[----:B------:R-:W2:Y:S04]  /*2ac0*/  SYNCS.PHASECHK.TRANS64.TRYWAIT P0, [UR5+0xb0], R7 ;  /* 0x0000b007ff0075a7 */ /* 0x000ea80008001105 */
[----:B------:R-:W-:Y:S01]  /*2ad0*/  PRMT R13, R10, 0x654, R13 ;  /* 0x000006540a0d7816 */ /* 0x000fe2000000000d */
[----:B-12---:R-:W-:Y:S06]  /*2ae0*/  @!P0 BRA `(.L_x_51) ;  /* 0x0000007800348947 */ /* 0x006fec0003800000 */
.L_x_156:
[----:B------:R-:W-:Y:S01]  /*2af0*/  ULEA UR4, UR6, UR37, 0x4 ;  /* 0x0000002506047291 */ /* 0x000fe2000f8e20ff */
[----:B------:R-:W-:Y:S01]  /*2b00*/  SEL R2, R13, R2, !P2 ;  /* 0x000000020d027207 */ /* 0x000fe20005000000 */
[----:B------:R-:W-:Y:S01]  /*2b10*/  UIADD3 UR5, UPT, UPT, UR5, 0xa0, URZ ;  /* 0x000000a005057890 */ /* 0x000fe2000fffe0ff */
[----:B-1----:R-:W-:Y:S01]  /*2b20*/  LEA R0, R11, UR37, 0x3 ;  /* 0x000000250b007c11 */ /* 0x002fe2000f8e18ff */
[----:B------:R-:W-:Y:S01]  /*2b30*/  UIADD3 UR4, UPT, UPT, UR4, 0x110, URZ ;  /* 0x0000011004047890 */ /* 0x000fe2000fffe0ff */
[----:B------:R1:W-:Y:S01]  /*2b40*/  @!P2 SYNCS.ARRIVE.TRANS64.RED RZ, [R2+URZ], R5 ;  /* 0x0000000502ffa9a7 */ /* 0x0003e200080004ff */
[----:B------:R-:W-:Y:S01]  /*2b50*/  UIADD3 UR6, UPT, UPT, UR6, 0x1, URZ ;  /* 0x0000000106067890 */ /* 0x000fe2000fffe0ff */
[----:B------:R-:W-:-:S03]  /*2b60*/  VIADD R3, R3, 0x1 ;  /* 0x0000000103037836 */ /* 0x000fc60000000000 */
[----:B------:R-:W-:Y:S02]  /*2b70*/  UISETP.NE.AND UP0, UPT, UR6, 0x2, UPT ;  /* 0x000000020600788c */ /* 0x000fe4000bf05270 */
[----:B------:R-:W-:Y:S01]  /*2b80*/  ISETP.NE.AND P0, PT, R3, 0x2, PT ;  /* 0x000000020300780c */ /* 0x000fe20003f05270 */
[----:B------:R-:W-:Y:S06]  /*2b90*/  UGETNEXTWORKID.BROADCAST [UR4], [UR5] ;  /* 0x00000000040073ca */ /* 0x000fec0008000100 */
[----:B------:R-:W-:Y:S02]  /*2ba0*/  USEL UR4, URZ, 0x1, UP0 ;  /* 0x00000001ff047887 */ /* 0x000fe40008000000 */
[----:B------:R-:W-:-:S04]  /*2bb0*/  USEL UR6, UR6, URZ, UP0 ;  /* 0x000000ff06067287 */ /* 0x000fc80008000000 */
[----:B------:R-:W-:Y:S02]  /*2bc0*/  LOP3.LUT R12, R12, UR4, RZ, 0x3c, !PT ;  /* 0x000000040c0c7c12 */ /* 0x000fe4000f8e3cff */
[----:B-1----:R-:W-:-:S04]  /*2bd0*/  SHF.L.U32 R5, R9, 0x1f, RZ ;  /* 0x0000001f09057819 */ /* 0x002fc800000006ff */
[----:B------:R-:W1:Y:S02]  /*2be0*/  SYNCS.PHASECHK.TRANS64.TRYWAIT P1, [R0+URZ+0xa0], R5 ;  /* 0x0000a005000075a7 */ /* 0x000e6400080211ff */
[----:B-1----:R-:W-:Y:S05]  /*2bf0*/  @!P1 BRA `(.L_x_52) ;  /* 0x0000007800089947 */ /* 0x002fea0003800000 */
.L_x_157:
[----:B------:R-:W-:Y:S01]  /*2c00*/  LEA R4, R11, UR37, 0x4 ;  /* 0x000000250b047c11 */ /* 0x000fe2000f8e20ff */
[----:B-1----:R-:W-:Y:S01]  /*2c10*/  VIADD R0, R0, 0xb0 ;  /* 0x000000b000007836 */ /* 0x002fe20000000000 */
[----:B------:R-:W-:Y:S01]  /*2c20*/  SEL R3, R3, RZ, P0 ;  /* 0x000000ff03037207 */ /* 0x000fe20000000000 */
[----:B------:R-:W-:-:S03]  /*2c30*/  VIADD R11, R11, 0x1 ;  /* 0x000000010b0b7836 */ /* 0x000fc60000000000 */
[----:B------:R-:W1:Y:S01]  /*2c40*/  LDS.128 R4, [R4+0x110] ;  /* 0x0001100004047984 */ /* 0x000e620000000c00 */
[----:B------:R-:W-:Y:S02]  /*2c50*/  PRMT R0, RZ, 0x654, R0 ;  /* 0x00000654ff007816 */ /* 0x000fe40000000000 */
[C---:B------:R-:W-:Y:S01]  /*2c60*/  ISETP.NE.AND P1, PT, R11.reuse, 0x2, PT ;  /* 0x000000020b00780c */ /* 0x040fe20003f25270 */
[----:B------:R-:W-:Y:S01]  /*2c70*/  @!PT LDS RZ, [RZ] ;  /* 0x00000000fffff984 */ /* 0x000fe20000000800 */
[----:B------:R-:W-:Y:S01]  /*2c80*/  @!PT LDS RZ, [RZ] ;  /* 0x00000000fffff984 */ /* 0x000fe20000000800 */
[----:B------:R-:W-:Y:S01]  /*2c90*/  @!PT LDS RZ, [RZ] ;  /* 0x00000000fffff984 */ /* 0x000fe20000000800 */
[----:B------:R-:W-:Y:S01]  /*2ca0*/  @!PT LDS RZ, [RZ] ;  /* 0x00000000fffff984 */ /* 0x000fe20000000800 */
[----:B------:R2:W-:Y:S06]  /*2cb0*/  MEMBAR.ALL.CTA ;  /* 0x0000000000007992 */ /* 0x0005ec0000008000 */
[----:B--2---:R-:W2:Y:S01]  /*2cc0*/  FENCE.VIEW.ASYNC.S ;  /* 0x00000000000073c6 */ /* 0x004ea20000000000 */
[----:B------:R-:W-:Y:S01]  /*2cd0*/  SEL R11, R11, RZ, P1 ;  /* 0x000000ff0b0b7207 */ /* 0x000fe20000800000 */
[----:B--2---:R2:W-:Y:S01]  /*2ce0*/  SYNCS.ARRIVE.TRANS64.RED.A1T0 RZ, [R0+URZ], RZ ;  /* 0x000000ff00ff79a7 */ /* 0x0045e200081004ff */
[----:B-1----:R-:W-:-:S02]  /*2cf0*/  LOP3.LUT P3, RZ, R6, 0x1, RZ, 0xc0, !PT ;  /* 0x0000000106ff7812 */ /* 0x002fc4000786c0ff */
[----:B------:R-:W-:-:S04]  /*2d00*/  SEL R5, RZ, 0x1, P0 ;  /* 0x00000001ff057807 */ /* 0x000fc80000000000 */
[----:B------:R-:W-:Y:S02]  /*2d10*/  LOP3.LUT R8, R8, R5, RZ, 0x3c, !PT ;  /* 0x0000000508087212 */ /* 0x000fe400078e3cff */
[----:B--2---:R-:W-:-:S04]  /*2d20*/  SEL R0, RZ, 0x1, P1 ;  /* 0x00000001ff007807 */ /* 0x004fc80000800000 */
[----:B------:R-:W-:Y:S01]  /*2d30*/  LOP3.LUT R9, R9, R0, RZ, 0x3c, !PT ;  /* 0x0000000009097212 */ /* 0x000fe200078e3cff */
[----:B------:R-:W-:Y:S06]  /*2d40*/  @P3 BRA `(.L_x_53) ;  /* 0xfffffffc002c3947 */ /* 0x000fec000383ffff */
[----:B------:R-:W-:Y:S01]  /*2d50*/  ULEA UR5, UR6, UR37, 0x3 ;  /* 0x0000002506057291 */ /* 0x000fe2000f8e18ff */
[----:B------:R-:W-:-:S08]  /*2d60*/  SHF.L.U32 R3, R12, 0x1f, RZ ;  /* 0x0000001f0c037819 */ /* 0x000fd000000006ff */
[----:B------:R-:W1:Y:S02]  /*2d70*/  SYNCS.PHASECHK.TRANS64 P0, [UR5+0xb0], R3 ;  /* 0x0000b003ff0075a7 */ /* 0x000e640008001005 */
[----:B-1----:R-:W-:Y:S05]  /*2d80*/  @P0 BRA `(.L_x_54) ;  /* 0x0000000000080947 */ /* 0x002fea0003800000 */
[----:B------:R-:W1:Y:S02]  /*2d90*/  SYNCS.PHASECHK.TRANS64.TRYWAIT P0, [UR5+0xb0], R3 ;  /* 0x0000b003ff0075a7 */ /* 0x000e640008001105 */
[----:B-1----:R-:W-:Y:S05]  /*2da0*/  @!P0 BRA `(.L_x_55) ;  /* 0x0000007400b08947 */ /* 0x002fea0003800000 */
.L_x_54:
[----:B------:R-:W-:-:S04]  /*2db0*/  UIADD3 UR4, UPT, UPT, UR6, 0x1, URZ ;  /* 0x0000000106047890 */ /* 0x000fc8000fffe0ff */
[----:B------:R-:W-:-:S04]  /*2dc0*/  UISETP.NE.AND UP0, UPT, UR4, 0x2, UPT ;  /* 0x000000020400788c */ /* 0x000fc8000bf05270 */
[----:B------:R-:W-:Y:S02]  /*2dd0*/  USEL UR7, URZ, 0x1, UP0 ;  /* 0x00000001ff077887 */ /* 0x000fe40008000000 */
[----:B------:R-:W-:-:S04]  /*2de0*/  USEL UR4, UR4, URZ, UP0 ;  /* 0x000000ff04047287 */ /* 0x000fc80008000000 */
[----:B------:R-:W-:Y:S01]  /*2df0*/  ULEA UR4, UR4, UR37, 0x3 ;  /* 0x0000002504047291 */ /* 0x000fe2000f8e18ff */
[----:B-1----:R-:W-:-:S04]  /*2e00*/  LOP3.LUT R3, R12, UR7, RZ, 0x3c, !PT ;  /* 0x000000070c037c12 */ /* 0x002fc8000f8e3cff */
[----:B------:R-:W-:-:S04]  /*2e10*/  SHF.L.U32 R0, R3, 0x1f, RZ ;  /* 0x0000001f03007819 */ /* 0x000fc800000006ff */
[----:B------:R-:W1:Y:S02]  /*2e20*/  SYNCS.PHASECHK.TRANS64 P0, [UR4+0xb0], R0 ;  /* 0x0000b000ff0075a7 */ /* 0x000e640008001004 */
[----:B-1----:R-:W-:Y:S05]  /*2e30*/  @P0 EXIT ;  /* 0x000000000000094d */ /* 0x002fea0003800000 */
[----:B------:R-:W-:Y:S02]  /*2e40*/  SHF.L.U32 R3, R3, 0x1f, RZ ;  /* 0x0000001f03037819 */ /* 0x000fe400000006ff */
[----:B------:R-:W-:-:S07]  /*2e50*/  MOV R0, UR4 ;  /* 0x0000000400007c02 */ /* 0x000fce0008000f00 */
.L_x_56:
[----:B-1----:R1:W2:Y:S02]  /*2e60*/  SYNCS.PHASECHK.TRANS64.TRYWAIT P0, [R0+URZ+0xb0], R3 ;  /* 0x0000b003000075a7 */ /* 0x0022a400080011ff */
[----:B--2---:R-:W-:Y:S05]  /*2e70*/  @!P0 NANOSLEEP.SYNCS 0x989680 ;  /* 0x009896800000895d */ /* 0x004fea0003900000 */
[----:B------:R-:W2:Y:S02]  /*2e80*/  @!P0 SYNCS.PHASECHK.TRANS64 P0, [R0+URZ+0xb0], R3 ;  /* 0x0000b003000085a7 */ /* 0x000ea400080010ff */
[----:B--2---:R-:W-:Y:S05]  /*2e90*/  @P0 EXIT ;  /* 0x000000000000094d */ /* 0x004fea0003800000 */
[----:B------:R-:W-:Y:S05]  /*2ea0*/  BRA `(.L_x_56) ;  /* 0xfffffffc00ec7947 */ /* 0x000fea000383ffff */
.L_x_49:
[----:B------:R-:W-:Y:S05]  /*2eb0*/  BRA.U UP4, `(.L_x_57) ;  /* 0x0000001104907547 */ /* 0x000fea000b800000 */
[----:B------:R-:W-:Y:S01]  /*2ec0*/  UMOV UR4, 0x40 ;  /* 0x0000004000047882 */ /* 0x000fe20000000000 */
[----:B------:R-:W-:Y:S01]  /*2ed0*/  NOP ;  /* 0x0000000000007918 */ /* 0x000fe20000000000 */
[----:B------:R-:W-:Y:S01]  /*2ee0*/  ULEA UR4, UR37, UR4, 0x18 ;  /* 0x0000000425047291 */ /* 0x000fe2000f8ec0ff */
[----:B------:R-:W-:Y:S02]  /*2ef0*/  UMOV UR5, 0x400 ;  /* 0x0000040000057882 */ /* 0x000fe40000000000 */
[----:B------:R-:W-:-:S06]  /*2f00*/  ULEA UR37, UR37, UR5, 0x18 ;  /* 0x0000000525257291 */ /* 0x000fcc000f8ec0ff */
[----:B------:R-:W1:Y:S02]  /*2f10*/  LDS.U8 R2, [UR4+0x1c] ;  /* 0x00001c04ff027984 */ /* 0x000e640008000000 */
[----:B-1----:R-:W-:-:S13]  /*2f20*/  ISETP.NE.AND P0, PT, R2, RZ, PT ;  /* 0x000000ff0200720c */ /* 0x002fda0003f05270 */
[----:B------:R-:W-:Y:S05]  /*2f30*/  @P0 BRA `(.L_x_58) ;  /* 0x0000000400080947 */ /* 0x000fea0003800000 */
[----:B------:R-:W-:Y:S02]  /*2f40*/  UISETP.NE.U32.AND UP0, UPT, UR9, 0x1, UPT ;  /* 0x000000010900788c */ /* 0x000fe4000bf05070 */
[----:B------:R-:W-:-:S07]  /*2f50*/  UIADD3 UR6, UPT, UPT, UR4, 0x8, URZ ;  /* 0x0000000804067890 */ /* 0x000fce000fffe0ff */
[----:B------:R-:W-:Y:S05]  /*2f60*/  BRA.U !UP0, `(.L_x_59) ;  /* 0x00000001089c7547 */ /* 0x000fea000b800000 */
[----:B------:R-:W-:Y:S01]  /*2f70*/  ELECT P0, URZ, PT ;  /* 0x0000000000ff782f */ /* 0x000fe20003800000 */
[----:B------:R-:W-:-:S12]  /*2f80*/  BSSY B0, `(.L_x_59) ;  /* 0x0000025000007945 */ /* 0x000fd80003800000 */
[----:B------:R-:W-:Y:S05]  /*2f90*/  @!P0 BRA `(.L_x_60) ;  /* 0x00000000008c8947 */ /* 0x000fea0003800000 */
[----:B------:R-:W-:-:S05]  /*2fa0*/  UMOV UR5, 0x10 ;  /* 0x0000001000057882 */ /* 0x000fca0000000000 */
[----:B------:R-:W-:Y:S04]  /*2fb0*/  DEPBAR.LE SB1, 0x36 ;  /* 0x00009d800000791a */ /* 0x000fe80000000000 */
[----:B------:R-:W1:Y:S02]  /*2fc0*/  UTCATOMSWS.2CTA.FIND_AND_SET.ALIGN UP1, UR5, UR5 ;  /* 0x00000005000575e3 */ /* 0x000e640008220800 */
[----:B-1----:R-:W-:Y:S01]  /*2fd0*/  MOV R11, UR5 ;  /* 0x00000005000b7c02 */ /* 0x002fe20008000f00 */
[----:B------:R-:W-:Y:S06]  /*2fe0*/  BRA.U UP1, `(.L_x_61) ;  /* 0x0000000101187547 */ /* 0x000fec000b800000 */
.L_x_62:
[----:B------:R-:W-:Y:S05]  /*2ff0*/  NANOSLEEP 0x64 ;  /* 0x000000640000795d */ /* 0x000fea0003800000 */
[----:B------:R-:W-:-:S05]  /*3000*/  UMOV UR5, 0x10 ;  /* 0x0000001000057882 */ /* 0x000fca0000000000 */
[----:B------:R-:W-:Y:S04]  /*3010*/  DEPBAR.LE SB1, 0x36 ;  /* 0x00009d800000791a */ /* 0x000fe80000000000 */
[----:B------:R-:W1:Y:S02]  /*3020*/  UTCATOMSWS.2CTA.FIND_AND_SET.ALIGN UP1, UR5, UR5 ;  /* 0x00000005000575e3 */ /* 0x000e640008220800 */
[----:B-1----:R-:W-:Y:S01]  /*3030*/  MOV R11, UR5 ;  /* 0x00000005000b7c02 */ /* 0x002fe20008000f00 */
[----:B------:R-:W-:Y:S05]  /*3040*/  BRA.U !UP1, `(.L_x_62) ;  /* 0xfffffffd09e87547 */ /* 0x000fea000b83ffff */
.L_x_61:
[----:B------:R-:W1:Y:S01]  /*3050*/  LDS R5, [UR4+0x10] ;  /* 0x00001004ff057984 */ /* 0x000e620008000800 */
[----:B------:R-:W-:Y:S01]  /*3060*/  IMAD.U32 R3, RZ, RZ, UR37 ;  /* 0x00000025ff037e24 */ /* 0x000fe2000f8e00ff */
[----:B------:R-:W-:-:S03]  /*3070*/  MOV R2, UR8 ;  /* 0x0000000800027c02 */ /* 0x000fc60008000f00 */
[----:B------:R-:W-:Y:S01]  /*3080*/  VIADD R3, R3, 0x130 ;  /* 0x0000013003037836 */ /* 0x000fe20000000000 */
[----:B-1----:R-:W-:-:S04]  /*3090*/  SHF.L.U32 R5, R5, 0x1f, RZ ;  /* 0x0000001f05057819 */ /* 0x002fc800000006ff */
[----:B------:R-:W1:Y:S02]  /*30a0*/  SYNCS.PHASECHK.TRANS64.TRYWAIT P0, [UR4+0x8], R5 ;  /* 0x00000805ff0075a7 */ /* 0x000e640008001104 */
[----:B-1----:R-:W-:Y:S05]  /*30b0*/  @P0 BRA `(.L_x_63) ;  /* 0x0000000000080947 */ /* 0x002fea0003800000 */
[----:B------:R-:W1:Y:S02]  /*30c0*/  SYNCS.PHASECHK.TRANS64.TRYWAIT P0, [UR4+0x8], R5 ;  /* 0x00000805ff0075a7 */ /* 0x000e640008001104 */
[----:B-1----:R-:W-:Y:S05]  /*30d0*/  @!P0 BRA `(.L_x_64) ;  /* 0x0000007000fc8947 */ /* 0x002fea0003800000 */
.L_x_63:
[----:B-1----:R-:W-:Y:S01]  /*30e0*/  HFMA2 R4, -RZ, RZ, 0, 5.9604644775390625e-08 ;  /* 0x00000001ff047431 */ /* 0x002fe200000001ff */
[----:B------:R-:W-:Y:S01]  /*30f0*/  UPRMT UR5, UR8, 0x654, UR6 ;  /* 0x0000065408057896 */ /* 0x000fe20008000006 */
[----:B------:R-:W-:Y:S01]  /*3100*/  IMAD.MOV.U32 R6, RZ, RZ, 0xffff ;  /* 0x0000ffffff067424 */ /* 0x000fe200078e00ff */
[----:B------:R-:W-:Y:S01]  /*3110*/  PRMT R2, R2, 0x654, R3 ;  /* 0x0000065402027816 */ /* 0x000fe20000000003 */
[----:B------:R-:W-:Y:S02]  /*3120*/  IMAD.MOV.U32 R5, RZ, RZ, 0x4 ;  /* 0x00000004ff057424 */ /* 0x000fe400078e00ff */
[----:B------:R-:W-:Y:S01]  /*3130*/  IMAD.SHL.U32 R9, R11, 0x20, RZ ;  /* 0x000000200b097824 */ /* 0x000fe200078e00ff */
[----:B------:R-:W-:Y:S02]  /*3140*/  MOV R3, UR5 ;  /* 0x0000000500037c02 */ /* 0x000fe40008000f00 */
[-C--:B------:R-:W-:Y:S01]  /*3150*/  SHF.L.U32 R7, R6, R11.reuse, RZ ;  /* 0x0000000b06077219 */ /* 0x080fe200000006ff */
[----:B------:R1:W-:Y:S01]  /*3160*/  SYNCS.ARRIVE.TRANS64.RED RZ, [UR5], R5 ;  /* 0x00000005ffff79a7 */ /* 0x0003e20008000405 */
[----:B------:R-:W-:Y:S01]  /*3170*/  SHF.L.U32 R6, R4, R11, RZ ;  /* 0x0000000b04067219 */ /* 0x000fe200000006ff */
[----:B------:R1:W-:Y:S04]  /*3180*/  STS [UR37+0x130], R9 ;  /* 0x00013009ff007988 */ /* 0x0003e80008000825 */
[----:B------:R1:W-:Y:S04]  /*3190*/  STAS [R2.64], R11 ;  /* 0x0000000b02007dbd */ /* 0x0003e8000c0008ff */
[----:B------:R1:W-:Y:S04]  /*31a0*/  ATOMS.OR RZ, [UR4+0x14], R7 ;  /* 0x00001407ffff798c */ /* 0x0003e8000b000004 */
[----:B------:R1:W-:Y:S04]  /*31b0*/  ATOMS.OR RZ, [UR4+0x18], R6 ;  /* 0x00001806ffff798c */ /* 0x0003e8000b000004 */
[----:B------:R1:W-:Y:S02]  /*31c0*/  ATOMS.XOR RZ, [UR4+0x10], R4 ;  /* 0x00001004ffff798c */ /* 0x0003e4000b800004 */
.L_x_60:
[----:B------:R-:W-:Y:S05]  /*31d0*/  BSYNC B0 ;  /* 0x0000000000007941 */ /* 0x000fea0003800000 */
.L_x_59:
[----:B------:R-:W-:Y:S05]  /*31e0*/  BRA.U UP0, `(.L_x_65) ;  /* 0x00000001006c7547 */ /* 0x000fea000b800000 */
[----:B------:R-:W-:-:S03]  /*31f0*/  UMOV UR5, 0xffffffff ;  /* 0xffffffff00057882 */ /* 0x000fc60000000000 */
[----:B------:R-:W-:Y:S05]  /*3200*/  BRA.DIV UR5, `(.L_x_66) ;  /* 0x0000007205c87947 */ /* 0x000fea000b800000 */
[----:B------:R-:W-:-:S13]  /*3210*/  ELECT P6, URZ, PT ;  /* 0x0000000000ff782f */ /* 0x000fda00038c0000 */
.L_x_161:
[----:B------:R-:W-:Y:S05]  /*3220*/  @!P6 BRA `(.L_x_65) ;  /* 0x00000000005ce947 */ /* 0x000fea0003800000 */
[----:B-1----:R-:W1:Y:S02]  /*3230*/  LDS R3, [UR4+0x10] ;  /* 0x00001004ff037984 */ /* 0x002e640008000800 */
[----:B-1----:R-:W-:-:S04]  /*3240*/  SHF.L.U32 R3, R3, 0x1f, RZ ;  /* 0x0000001f03037819 */ /* 0x002fc800000006ff */
[----:B------:R-:W1:Y:S02]  /*3250*/  SYNCS.PHASECHK.TRANS64.TRYWAIT P0, [UR4+0x8], R3 ;  /* 0x00000803ff0075a7 */ /* 0x000e640008001104 */
[----:B-1----:R-:W-:Y:S05]  /*3260*/  @P0 BRA `(.L_x_67) ;  /* 0x0000000000080947 */ /* 0x002fea0003800000 */
[----:B------:R-:W1:Y:S02]  /*3270*/  SYNCS.PHASECHK.TRANS64.TRYWAIT P0, [UR4+0x8], R3 ;  /* 0x00000803ff0075a7 */ /* 0x000e640008001104 */
[----:B-1----:R-:W-:Y:S05]  /*3280*/  @!P0 BRA `(.L_x_68) ;  /* 0x0000007000c88947 */ /* 0x002fea0003800000 */
.L_x_67:
[----:B------:R-:W2:Y:S01]  /*3290*/  LDS R5, [UR37+0x130] ;  /* 0x00013025ff057984 */ /* 0x000ea20008000800 */
[----:B-1----:R-:W-:Y:S02]  /*32a0*/  HFMA2 R2, -RZ, RZ, 0, 5.9604644775390625e-08 ;  /* 0x00000001ff027431 */ /* 0x002fe400000001ff */
[----:B------:R-:W-:Y:S01]  /*32b0*/  IMAD.MOV.U32 R3, RZ, RZ, 0xffff ;  /* 0x0000ffffff037424 */ /* 0x000fe200078e00ff */
[----:B------:R-:W-:Y:S01]  /*32c0*/  UPRMT UR5, UR8, 0x654, UR6 ;  /* 0x0000065408057896 */ /* 0x000fe20008000006 */
[----:B--2---:R-:W-:-:S03]  /*32d0*/  IMAD.SHL.U32 R4, R5, 0x20, RZ ;  /* 0x0000002005047824 */ /* 0x004fc600078e00ff */
[-C--:B------:R-:W-:Y:S02]  /*32e0*/  SHF.L.U32 R3, R3, R5.reuse, RZ ;  /* 0x0000000503037219 */ /* 0x080fe400000006ff */
[----:B------:R-:W-:Y:S01]  /*32f0*/  SHF.L.U32 R5, R2, R5, RZ ;  /* 0x0000000502057219 */ /* 0x000fe200000006ff */
[----:B------:R2:W-:Y:S04]  /*3300*/  STS [UR37+0x130], R4 ;  /* 0x00013004ff007988 */ /* 0x0005e80008000825 */
[----:B------:R2:W-:Y:S04]  /*3310*/  ATOMS.OR RZ, [UR4+0x14], R3 ;  /* 0x00001403ffff798c */ /* 0x0005e8000b000004 */
[----:B------:R2:W-:Y:S01]  /*3320*/  ATOMS.OR RZ, [UR4+0x18], R5 ;  /* 0x00001805ffff798c */ /* 0x0005e2000b000004 */
[----:B------:R-:W-:Y:S03]  /*3330*/  SYNCS.ARRIVE.TRANS64.RED.A1T0 RZ, [UR5], RZ ;  /* 0x000000ffffff79a7 */ /* 0x000fe60008100405 */
[----:B------:R2:W-:Y:S01]  /*3340*/  ATOMS.XOR RZ, [UR4+0x10], R2 ;  /* 0x00001002ffff798c */ /* 0x0005e2000b800004 */
[----:B------:R-:W-:Y:S05]  /*3350*/  BRA `(.L_x_65) ;  /* 0x0000000000107947 */ /* 0x000fea0003800000 */
.L_x_58:
[----:B------:R-:W-:-:S05]  /*3360*/  MOV R2, 0xffffffff ;  /* 0xffffffff00027802 */ /* 0x000fca0000000f00 */
[----:B------:R1:W-:Y:S02]  /*3370*/  STS [UR37+0x130], R2 ;  /* 0x00013002ff007988 */ /* 0x0003e40008000825 */
[----:B-1----:R-:W-:Y:S02]  /*3380*/  MOV R2, 0x33a0 ;  /* 0x000033a000027802 */ /* 0x002fe40000000f00 */
[----:B-----5:R-:W-:Y:S05]  /*3390*/  CALL.REL.NOINC `($__internal_1_$__cuda_sm10x_tcgen05_guardrail_trap_phase_invalid_during_alloc) ;  /* 0x0000007800287944 */ /* 0x020fea0003c00000 */
.L_x_65:
[----:B------:R-:W-:Y:S05]  /*33a0*/  WARPSYNC.ALL ;  /* 0x0000000000007948 */ /* 0x000fea0003800000 */
[----:B------:R-:W3:Y:S01]  /*33b0*/  S2UR UR11, SR_CgaCtaId ;  /* 0x00000000000b79c3 */ /* 0x000ee20000008800 */
[----:B------:R-:W-:Y:S01]  /*33c0*/  UMOV UR4, 0x400 ;  /* 0x0000040000047882 */ /* 0x000fe20000000000 */
[----:B------:R-:W-:-:S06]  /*33d0*/  NOP ;  /* 0x0000000000007918 */ /* 0x000fcc0000000000 */
[----:B------:R-:W-:Y:S06]  /*33e0*/  BAR.ARV 0x6, 0xa0 ;  /* 0x0182800000007b1d */ /* 0x000fec0000002000 */
[----:B------:R-:W4:Y:S01]  /*33f0*/  LDCU UR5, c[0x0][0x38c] ;  /* 0x00007180ff0577ac */ /* 0x000f220008000800 */
[----:B------:R-:W-:Y:S01]  /*3400*/  LOP3.LUT R0, R0, 0xffff, RZ, 0xc0, !PT ;  /* 0x0000ffff00007812 */ /* 0x000fe200078ec0ff */
[----:B-1----:R-:W-:Y:S01]  /*3410*/  IMAD.MOV.U32 R9, RZ, RZ, 0x1 ;  /* 0x00000001ff097424 */ /* 0x002fe200078e00ff */
[----:B------:R-:W-:Y:S01]  /*3420*/  LOP3.LUT R8, R8, 0xffff, RZ, 0xc0, !PT ;  /* 0x0000ffff08087812 */ /* 0x000fe200078ec0ff */
[----:B------:R-:W-:Y:S01]  /*3430*/  UMOV UR17, URZ ;  /* 0x000000ff00117c82 */ /* 0x000fe20008000000 */
[----:B------:R-:W-:Y:S01]  /*3440*/  R2UR UR12, R0 ;  /* 0x00000000000c72ca */ /* 0x000fe200000e0000 */
[----:B------:R-:W-:Y:S01]  /*3450*/  UMOV UR16, URZ ;  /* 0x000000ff00107c82 */ /* 0x000fe20008000000 */
[----:B------:R-:W-:Y:S01]  /*3460*/  R2UR UR13, R8 ;  /* 0x00000000080d72ca */ /* 0x000fe200000e0000 */
[----:B------:R-:W-:Y:S01]  /*3470*/  IMAD.MOV.U32 R8, RZ, RZ, RZ ;  /* 0x000000ffff087224 */ /* 0x000fe200078e00ff */
[----:B------:R-:W-:Y:S01]  /*3480*/  UMOV UR15, URZ ;  /* 0x000000ff000f7c82 */ /* 0x000fe20008000000 */
[----:B---3--:R-:W-:-:S02]  /*3490*/  ULEA UR11, UR11, UR4, 0x18 ;  /* 0x000000040b0b7291 */ /* 0x008fc4000f8ec0ff */
[----:B------:R-:W-:Y:S02]  /*34a0*/  UISETP.NE.AND UP2, UPT, UR9, URZ, UPT ;  /* 0x000000ff0900728c */ /* 0x000fe4000bf45270 */
[----:B------:R-:W-:Y:S02]  /*34b0*/  UIADD3 UR14, UPT, UPT, UR11, 0xc800, URZ ;  /* 0x0000c8000b0e7890 */ /* 0x000fe4000fffe0ff */
[----:B------:R-:W-:Y:S02]  /*34c0*/  UIADD3 UR4, UPT, UPT, UR11, 0x24800, URZ ;  /* 0x000248000b047890 */ /* 0x000fe4000fffe0ff */
[----:B----4-:R-:W-:Y:S01]  /*34d0*/  UIADD3 UR5, UPT, UPT, UR5, 0x3f, URZ ;  /* 0x0000003f05057890 */ /* 0x010fe2000fffe0ff */
[----:B--2---:R-:W1:Y:S01]  /*34e0*/  LDS R2, [UR11+0x130] ;  /* 0x0001300bff027984 */ /* 0x004e620008000800 */
[----:B------:R-:W-:Y:S02]  /*34f0*/  USHF.R.U32.HI UR14, URZ, 0x4, UR14 ;  /* 0x00000004ff0e7899 */ /* 0x000fe4000801160e */
[----:B------:R-:W-:-:S02]  /*3500*/  USHF.R.S32.HI UR10, URZ, 0x1f, UR5 ;  /* 0x0000001fff0a7899 */ /* 0x000fc40008011405 */
[----:B------:R-:W-:Y:S02]  /*3510*/  USHF.R.U32.HI UR4, URZ, 0x4, UR4 ;  /* 0x00000004ff047899 */ /* 0x000fe40008011604 */
[----:B------:R-:W-:Y:S02]  /*3520*/  ULEA.HI UR10, UR10, UR5, URZ, 0x6 ;  /* 0x000000050a0a7291 */ /* 0x000fe4000f8f30ff */
[----:B------:R-:W-:Y:S02]  /*3530*/  ULOP3.LUT UR14, UR14, 0x3fff, URZ, 0xc0, !UPT ;  /* 0x00003fff0e0e7892 */ /* 0x000fe4000f8ec0ff */
[----:B------:R-:W-:Y:S02]  /*3540*/  USHF.R.S32.HI UR10, URZ, 0x6, UR10 ;  /* 0x00000006ff0a7899 */ /* 0x000fe4000801140a */
[----:B------:R-:W-:Y:S02]  /*3550*/  ULOP3.LUT UR4, UR4, 0x3fff, URZ, 0xc0, !UPT ;  /* 0x00003fff04047892 */ /* 0x000fe4000f8ec0ff */
[----:B------:R-:W-:Y:S01]  /*3560*/  UISETP.LT.AND UP0, UPT, UR10, 0x1, UPT ;  /* 0x000000010a00788c */ /* 0x000fe2000bf01270 */
[----:B------:R-:W-:Y:S01]  /*3570*/  UMOV UR24, 0x0 ;  /* 0x0000000000187882 */ /* 0x000fe20000000000 */
[----:B------:R-:W-:Y:S01]  /*3580*/  UMOV UR25, 0x10300010 ;  /* 0x1030001000197882 */ /* 0x000fe20000000000 */
[----:B------:R-:W-:-:S02]  /*3590*/  ULOP3.LUT UR14, UR14, 0x10000, URZ, 0xfc, !UPT ;  /* 0x000100000e0e7892 */ /* 0x000fc4000f8efcff */
[----:B------:R-:W-:Y:S02]  /*35a0*/  ULOP3.LUT UR4, UR4, 0x10000, URZ, 0xfc, !UPT ;  /* 0x0001000004047892 */ /* 0x000fe4000f8efcff */
[----:B------:R-:W-:Y:S01]  /*35b0*/  USEL UR23, UR10, 0x1, !UP0 ;  /* 0x000000010a177887 */ /* 0x000fe2000c000000 */
[----:B------:R-:W-:Y:S01]  /*35c0*/  UMOV UR32, 0x0 ;  /* 0x0000000000207882 */ /* 0x000fe20000000000 */
[----:B------:R-:W-:Y:S01]  /*35d0*/  UMOV UR33, 0x10300010 ;  /* 0x1030001000217882 */ /* 0x000fe20000000000 */
[----:B------:R-:W-:Y:S01]  /*35e0*/  UMOV UR30, 0x0 ;  /* 0x00000000001e7882 */ /* 0x000fe20000000000 */
[----:B------:R-:W-:Y:S01]  /*35f0*/  UMOV UR31, 0x10300010 ;  /* 0x10300010001f7882 */ /* 0x000fe20000000000 */
[----:B------:R-:W-:Y:S01]  /*3600*/  UMOV UR28, 0x0 ;  /* 0x00000000001c7882 */ /* 0x000fe20000000000 */
[----:B------:R-:W-:Y:S01]  /*3610*/  UMOV UR29, 0x10300010 ;  /* 0x10300010001d7882 */ /* 0x000fe20000000000 */
[----:B-1----:R-:W-:Y:S02]  /*3620*/  R2UR UR18, R2 ;  /* 0x00000000021272ca */ /* 0x002fe400000e0000 */
[----:B------:R-:W-:-:S13]  /*3630*/  CS2R R2, SRZ ;  /* 0x0000000000027805 */ /* 0x000fda000001ff00 */
.L_x_76:
[C---:B------:R-:W-:Y:S02]  /*3640*/  LEA R0, R8.reuse, UR11, 0x3 ;  /* 0x0000000b08007c11 */ /* 0x040fe4000f8e18ff */
[----:B------:R-:W-:Y:S02]  /*3650*/  SHF.L.U32 R5, R3, 0x1f, RZ ;  /* 0x0000001f03057819 */ /* 0x000fe400000006ff */
[----:B------:R-:W-:Y:S02]  /*3660*/  LEA R4, R8, UR11, 0x4 ;  /* 0x0000000b08047c11 */ /* 0x000fe4000f8e20ff */
[----:B------:R-:W1:Y:S02]  /*3670*/  SYNCS.PHASECHK.TRANS64.TRYWAIT P0, [R0+URZ+0xa0], R5 ;  /* 0x0000a005000075a7 */ /* 0x000e6400080011ff */
[----:B-1-34-:R-:W-:Y:S05]  /*3680*/  @!P0 BRA `(.L_x_69) ;  /* 0x0000006c00e08947 */ /* 0x01afea0003800000 */
.L_x_162:
[----:B-1----:R-:W1:Y:S01]  /*3690*/  LDS.128 R4, [R4+0x110] ;  /* 0x0001100004047984 */ /* 0x002e620000000c00 */
[----:B------:R-:W-:Y:S02]  /*36a0*/  VIADD R0, R0, 0xb0 ;  /* 0x000000b000007836 */ /* 0x000fe40000000000 */
[----:B------:R-:W-:Y:S01]  /*36b0*/  VIADD R8, R8, 0x1 ;  /* 0x0000000108087836 */ /* 0x000fe20000000000 */
[----:B------:R-:W-:Y:S01]  /*36c0*/  @!PT LDS RZ, [RZ] ;  /* 0x00000000fffff984 */ /* 0x000fe20000000800 */
[----:B------:R-:W-:Y:S01]  /*36d0*/  @!PT LDS RZ, [RZ] ;  /* 0x00000000fffff984 */ /* 0x000fe20000000800 */
[----:B------:R-:W-:Y:S01]  /*36e0*/  @!PT LDS RZ, [RZ] ;  /* 0x00000000fffff984 */ /* 0x000fe20000000800 */
[----:B------:R-:W-:Y:S01]  /*36f0*/  @!PT LDS RZ, [RZ] ;  /* 0x00000000fffff984 */ /* 0x000fe20000000800 */
[----:B------:R2:W-:Y:S06]  /*3700*/  MEMBAR.ALL.CTA ;  /* 0x0000000000007992 */ /* 0x0005ec0000008000 */
[----:B--2---:R-:W2:Y:S01]  /*3710*/  FENCE.VIEW.ASYNC.S ;  /* 0x00000000000073c6 */ /* 0x004ea20000000000 */
[----:B------:R-:W-:-:S04]  /*3720*/  PRMT R0, RZ, 0x654, R0 ;  /* 0x00000654ff007816 */ /* 0x000fc80000000000 */
[----:B--2---:R2:W-:Y:S01]  /*3730*/  SYNCS.ARRIVE.TRANS64.RED.A1T0 RZ, [R0+URZ], RZ ;  /* 0x000000ff00ff79a7 */ /* 0x0045e200081004ff */
[----:B-1----:R-:W-:Y:S01]  /*3740*/  LOP3.LUT P1, RZ, R6, 0x1, RZ, 0xc0, !PT ;  /* 0x0000000106ff7812 */ /* 0x002fe2000782c0ff */
[----:B--2---:R-:W-:-:S12]  /*3750*/  BRA.U UP2, `(.L_x_70) ;  /* 0x0000000502087547 */ /* 0x004fd8000b800000 */
[----:B------:R-:W1:Y:S01]  /*3760*/  LDCU UR5, c[0x0][0x38c] ;  /* 0x00007180ff0577ac */ /* 0x000e620008000800 */
[----:B------:R-:W-:Y:S02]  /*3770*/  PLOP3.LUT P2, PT, PT, PT, PT, 0x80, 0x8 ;  /* 0x000000000008781c */ /* 0x000fe40003f4f070 */
[----:B------:R-:W-:Y:S01]  /*3780*/  SHF.L.U32 R5, R9, 0x1f, RZ ;  /* 0x0000001f09057819 */ /* 0x000fe200000006ff */
[----:B------:R-:W-:Y:S02]  /*3790*/  ULEA UR19, UR17, UR11, 0x3 ;  /* 0x0000000b11137291 */ /* 0x000fe4000f8e18ff */
[----:B------:R-:W-:Y:S02]  /*37a0*/  UIMAD UR20, UR17, 0xc0, UR18 ;  /* 0x000000c0111478a4 */ /* 0x000fe4000f8e0212 */
[----:B-1----:R-:W-:-:S06]  /*37b0*/  UISETP.GE.AND UP0, UPT, UR5, 0x1, UPT ;  /* 0x000000010500788c */ /* 0x002fcc000bf06270 */
[----:B------:R-:W-:-:S05]  /*37c0*/  PLOP3.LUT P0, PT, PT, PT, UP0, 0x80, 0x8 ;  /* 0x000000000008781c */ /* 0x000fca0003f0f008 */
[----:B------:R-:W-:-:S08]  /*37d0*/  @UP0 ULEA UR5, UR16, UR11, 0x3 ;  /* 0x0000000b10050291 */ /* 0x000fd0000f8e18ff */
[----:B------:R-:W-:-:S04]  /*37e0*/  @P0 SHF.L.U32 R0, R2, 0x1f, RZ ;  /* 0x0000001f02000819 */ /* 0x000fc800000006ff */
[----:B------:R1:W2:Y:S01]  /*37f0*/  @P0 SYNCS.PHASECHK.TRANS64.TRYWAIT P2, [UR5], R0 ;  /* 0x00000000ff0005a7 */ /* 0x0002a20008041105 */
[----:B------:R-:W3:Y:S02]  /*3800*/  SYNCS.PHASECHK.TRANS64.TRYWAIT P0, [UR19+0xd0], R5 ;  /* 0x0000d005ff0075a7 */ /* 0x000ee40008001113 */
[----:B-123--:R-:W-:Y:S05]  /*3810*/  @!P0 BRA `(.L_x_71) ;  /* 0x0000006c00908947 */ /* 0x00efea0003800000 */
.L_x_164:
[----:B------:R-:W-:Y:S01]  /*3820*/  UMOV UR22, UR15 ;  /* 0x0000000f00167c82 */ /* 0x000fe20008000000 */
[----:B------:R-:W-:Y:S05]  /*3830*/  BRA.U !UP0, `(.L_x_72) ;  /* 0x0000000108c07547 */ /* 0x000fea000b800000 */
[----:B------:R-:W-:Y:S02]  /*3840*/  UIADD3 UR22, UPT, UPT, UR23, UR15, URZ ;  /* 0x0000000f17167290 */ /* 0x000fe4000fffe0ff */
[----:B------:R-:W-:Y:S01]  /*3850*/  UPLOP3.LUT UP3, UPT, UPT, UPT, UPT, 0x40, 0x4 ;  /* 0x000000000004789c */ /* 0x000fe20003f6e870 */
[----:B------:R-:W-:Y:S01]  /*3860*/  UMOV UR21, UR10 ;  /* 0x0000000a00157c82 */ /* 0x000fe20008000000 */
[----:B------:R-:W-:-:S09]  /*3870*/  UMOV UR5, UR16 ;  /* 0x0000001000057c82 */ /* 0x000fd20008000000 */
.L_x_75:
[----:B--2---:R-:W-:Y:S01]  /*3880*/  ULEA UR7, UR5, UR11, 0x3 ;  /* 0x0000000b05077291 */ /* 0x004fe2000f8e18ff */
[----:B---3--:R-:W-:Y:S11]  /*3890*/  @P2 BRA `(.L_x_73) ;  /* 0x00000000000c2947 */ /* 0x008ff60003800000 */
[----:B-1----:R-:W-:Y:S04]  /*38a0*/  SHF.L.U32 R5, R2, 0x1f, RZ ;  /* 0x0000001f02057819 */ /* 0x002fe800000006ff */
[----:B------:R-:W1:Y:S02]  /*38b0*/  SYNCS.PHASECHK.TRANS64.TRYWAIT P0, [UR7], R5 ;  /* 0x00000005ff0075a7 */ /* 0x000e640008001107 */
[----:B-1----:R-:W-:Y:S05]  /*38c0*/  @!P0 BRA `(.L_x_74) ;  /* 0x0000006c007c8947 */ /* 0x002fea0003800000 */
.L_x_73:
[----:B------:R-:W-:Y:S01]  /*38d0*/  UISETP.NE.AND UP0, UPT, UR21, 0x1, UPT ;  /* 0x000000011500788c */ /* 0x000fe2000bf05270 */
[----:B------:R-:W-:Y:S01]  /*38e0*/  PLOP3.LUT P2, PT, PT, PT, PT, 0x80, 0x8 ;  /* 0x000000000008781c */ /* 0x000fe20003f4f070 */
[----:B------:R-:W-:Y:S02]  /*38f0*/  UIADD3 UR16, UPT, UPT, UR5, 0x1, URZ ;  /* 0x0000000105107890 */ /* 0x000fe4000fffe0ff */
[----:B------:R-:W-:Y:S02]  /*3900*/  UIMAD UR6, UR5, 0x300, UR4 ;  /* 0x00000300050678a4 */ /* 0x000fe4000f8e0204 */
[----:B------:R-:W-:Y:S01]  /*3910*/  UISETP.NE.AND UP1, UPT, UR16, 0x6, UPT ;  /* 0x000000061000788c */ /* 0x000fe2000bf25270 */
[----:B------:R-:W-:Y:S01]  /*3920*/  PLOP3.LUT P0, PT, PT, PT, UP0, 0x80, 0x8 ;  /* 0x000000000008781c */ /* 0x000fe20003f0f008 */
[----:B------:R-:W-:Y:S02]  /*3930*/  ULEA UR34, UR5, UR14, 0xa ;  /* 0x0000000e05227291 */ /* 0x000fe4000f8e50ff */
[----:B------:R-:W-:Y:S02]  /*3940*/  USEL UR27, URZ, 0x1, UP1 ;  /* 0x00000001ff1b7887 */ /* 0x000fe40008800000 */
[----:B------:R-:W-:Y:S02]  /*3950*/  USEL UR16, UR16, URZ, UP1 ;  /* 0x000000ff10107287 */ /* 0x000fe40008800000 */
[----:B------:R-:W-:Y:S02]  /*3960*/  UIADD3 UR46, UPT, UPT, UR6, 0x2, URZ ;  /* 0x00000002062e7890 */ /* 0x000fe4000fffe0ff */
[----:B------:R-:W-:Y:S01]  /*3970*/  @UP0 ULEA UR26, UR16, UR11, 0x3 ;  /* 0x0000000b101a0291 */ /* 0x000fe2000f8e18ff */
[----:B------:R-:W-:Y:S01]  /*3980*/  LOP3.LUT R2, R2, UR27, RZ, 0x3c, !PT ;  /* 0x0000001b02027c12 */ /* 0x000fe2000f8e3cff */
[----:B------:R-:W-:Y:S02]  /*3990*/  UIADD3 UR44, UPT, UPT, UR34, 0x2, URZ ;  /* 0x00000002222c7890 */ /* 0x000fe4000fffe0ff */
[----:B------:R-:W-:Y:S01]  /*39a0*/  UIADD3 UR42, UPT, UPT, UR6, 0x4, URZ ;  /* 0x00000004062a7890 */ /* 0x000fe2000fffe0ff */
[----:B-1----:R-:W-:Y:S01]  /*39b0*/  @P0 SHF.L.U32 R0, R2, 0x1f, RZ ;  /* 0x0000001f02000819 */ /* 0x002fe200000006ff */
[----:B------:R-:W-:Y:S02]  /*39c0*/  UIADD3 UR40, UPT, UPT, UR34, 0x4, URZ ;  /* 0x0000000422287890 */ /* 0x000fe4000fffe0ff */
[----:B------:R-:W-:Y:S01]  /*39d0*/  UIADD3 UR38, UPT, UPT, UR6, 0x6, URZ ;  /* 0x0000000606267890 */ /* 0x000fe2000fffe0ff */
[----:B------:R2:W3:Y:S01]  /*39e0*/  @P0 SYNCS.PHASECHK.TRANS64.TRYWAIT P2, [UR26], R0 ;  /* 0x00000000ff0005a7 */ /* 0x0004e2000804111a */
[----:B------:R-:W-:Y:S02]  /*39f0*/  UIADD3 UR36, UPT, UPT, UR34, 0x6, URZ ;  /* 0x0000000622247890 */ /* 0x000fe4000fffe0ff */
[----:B------:R-:W-:Y:S02]  /*3a00*/  UIADD3 UR26, UPT, UPT, UR7, 0x30, URZ ;  /* 0x00000030071a7890 */ /* 0x000fe4000fffe0ff */
[----:B------:R-:W-:Y:S02]  /*3a10*/  UIADD3 UR15, UPT, UPT, UR15, 0x1, URZ ;  /* 0x000000010f0f7890 */ /* 0x000fe4000fffe0ff */
[----:B------:R-:W-:Y:S02]  /*3a20*/  UIADD3 UR21, UPT, UPT, UR21, -0x1, URZ ;  /* 0xffffffff15157890 */ /* 0x000fe4000fffe0ff */
[----:B------:R-:W-:Y:S01]  /*3a30*/  UISETP.NE.AND UP0, UPT, UR15, UR22, UPT ;  /* 0x000000160f00728c */ /* 0x000fe2000bf05270 */
[----:B------:R-:W-:Y:S01]  /*3a40*/  UMOV UR7, 0x40004040 ;  /* 0x4000404000077882 */ /* 0x000fe20000000000 */
[----:B------:R-:W-:Y:S01]  /*3a50*/  UMOV UR35, 0x40004040 ;  /* 0x4000404000237882 */ /* 0x000fe20000000000 */
[----:B------:R-:W-:Y:S01]  /*3a60*/  UMOV UR47, 0x40004040 ;  /* 0x40004040002f7882 */ /* 0x000fe20000000000 */
[----:B------:R2:W-:Y:S01]  /*3a70*/  UTCHMMA.2CTA gdesc[UR34], gdesc[UR6], tmem[UR20], tmem[UR24], idesc[UR25], UP3 ;  /* 0x00ff1806220075ea */ /* 0x0005e20009a00014 */
[----:B------:R-:W-:Y:S01]  /*3a80*/  UPLOP3.LUT UP3, UPT, UPT, UPT, UPT, 0x80, 0x8 ;  /* 0x000000000008789c */ /* 0x000fe20003f6f070 */
[----:B------:R-:W-:Y:S01]  /*3a90*/  UMOV UR45, 0x40004040 ;  /* 0x40004040002d7882 */ /* 0x000fe20000000000 */
[----:B------:R-:W-:Y:S01]  /*3aa0*/  UMOV UR43, 0x40004040 ;  /* 0x40004040002b7882 */ /* 0x000fe20000000000 */
[----:B------:R2:W-:Y:S01]  /*3ab0*/  UTCHMMA.2CTA gdesc[UR44], gdesc[UR46], tmem[UR20], tmem[UR32], idesc[UR33], UPT ;  /* 0x00ff202e2c0075ea */ /* 0x0005e2000ba00014 */
[----:B------:R-:W-:Y:S01]  /*3ac0*/  UMOV UR41, 0x40004040 ;  /* 0x4000404000297882 */ /* 0x000fe20000000000 */
[----:B------:R-:W-:Y:S01]  /*3ad0*/  UMOV UR39, 0x40004040 ;  /* 0x4000404000277882 */ /* 0x000fe20000000000 */
[----:B------:R-:W-:Y:S01]  /*3ae0*/  UMOV UR37, 0x40004040 ;  /* 0x4000404000257882 */ /* 0x000fe20000000000 */
[----:B------:R2:W-:Y:S01]  /*3af0*/  UTCHMMA.2CTA gdesc[UR40], gdesc[UR42], tmem[UR20], tmem[UR30], idesc[UR31], UPT ;  /* 0x00ff1e2a280075ea */ /* 0x0005e2000ba00014 */
[----:B------:R2:W-:Y:S01]  /*3b00*/  UTCHMMA.2CTA gdesc[UR36], gdesc[UR38], tmem[UR20], tmem[UR28], idesc[UR29], UPT ;  /* 0x00ff1c26240075ea */ /* 0x0005e2000ba00014 */
[----:B------:R2:W-:Y:S01]  /*3b10*/  UTCBAR.2CTA.MULTICAST [UR26], URZ, UR13 ;  /* 0x000000ff1a0073e9 */ /* 0x0005e2000820080d */
[----:B------:R-:W-:Y:S01]  /*3b20*/  UMOV UR5, UR16 ;  /* 0x0000001000057c82 */ /* 0x000fe20008000000 */
[----:B------:R-:W-:Y:S05]  /*3b30*/  BRA.U UP0, `(.L_x_75) ;  /* 0xfffffffd00507547 */ /* 0x000fea000b83ffff */
.L_x_72:
[----:B------:R-:W-:Y:S01]  /*3b40*/  UIADD3 UR19, UPT, UPT, UR19, 0xc0, URZ ;  /* 0x000000c013137890 */ /* 0x000fe2000fffe0ff */
[----:B------:R-:W-:-:S08]  /*3b50*/  UMOV UR15, UR22 ;  /* 0x00000016000f7c82 */ /* 0x000fd00008000000 */
[----:B------:R4:W-:Y:S01]  /*3b60*/  UTCBAR.2CTA.MULTICAST [UR19], URZ, UR12 ;  /* 0x000000ff130073e9 */ /* 0x0009e2000820080c */
[----:B------:R-:W-:Y:S02]  /*3b70*/  NOP ;  /* 0x0000000000007918 */ /* 0x000fe40000000000 */
.L_x_70:
[----:B------:R-:W-:Y:S01]  /*3b80*/  UIADD3 UR17, UPT, UPT, UR17, 0x1, URZ ;  /* 0x0000000111117890 */ /* 0x000fe2000fffe0ff */
[----:B------:R-:W-:-:S03]  /*3b90*/  ISETP.NE.AND P0, PT, R8, 0x2, PT ;  /* 0x000000020800780c */ /* 0x000fc60003f05270 */
[----:B------:R-:W-:Y:S01]  /*3ba0*/  UISETP.NE.AND UP0, UPT, UR17, 0x2, UPT ;  /* 0x000000021100788c */ /* 0x000fe2000bf05270 */
[----:B-12---:R-:W-:Y:S02]  /*3bb0*/  SEL R0, RZ, 0x1, P0 ;  /* 0x00000001ff007807 */ /* 0x006fe40000000000 */
[----:B------:R-:W-:Y:S01]  /*3bc0*/  SEL R8, R8, RZ, P0 ;  /* 0x000000ff08087207 */ /* 0x000fe20000000000 */
[----:B------:R-:W-:Y:S01]  /*3bd0*/  USEL UR5, URZ, 0x1, UP0 ;  /* 0x00000001ff057887 */ /* 0x000fe20008000000 */
[----:B------:R-:W-:Y:S01]  /*3be0*/  LOP3.LUT R3, R3, R0, RZ, 0x3c, !PT ;  /* 0x0000000003037212 */ /* 0x000fe200078e3cff */
[----:B------:R-:W-:-:S04]  /*3bf0*/  USEL UR17, UR17, URZ, UP0 ;  /* 0x000000ff11117287 */ /* 0x000fc80008000000 */
[----:B------:R-:W-:Y:S01]  /*3c00*/  LOP3.LUT R9, R9, UR5, RZ, 0x3c, !PT ;  /* 0x0000000509097c12 */ /* 0x000fe2000f8e3cff */
[----:B------:R-:W-:Y:S07]  /*3c10*/  @P1 BRA `(.L_x_76) ;  /* 0xfffffff800881947 */ /* 0x000fee000383ffff */
[----:B------:R-:W1:Y:S01]  /*3c20*/  S2UR UR4, SR_CgaCtaId ;  /* 0x00000000000479c3 */ /* 0x000e620000008800 */
[----:B------:R-:W-:Y:S01]  /*3c30*/  ELECT P0, URZ, PT ;  /* 0x0000000000ff782f */ /* 0x000fe20003800000 */
[----:B------:R-:W-:Y:S01]  /*3c40*/  HFMA2 R0, -RZ, RZ, 0, 5.9604644775390625e-08 ;  /* 0x00000001ff007431 */ /* 0x000fe200000001ff */
[----:B------:R-:W-:-:S05]  /*3c50*/  UMOV UR5, 0x40 ;  /* 0x0000004000057882 */ /* 0x000fca0000000000 */
[----:B------:R-:W-:Y:S01]  /*3c60*/  UVIRTCOUNT.DEALLOC.SMPOOL 0x80 ;  /* 0x000000800000784c */ /* 0x000fe20000000000 */
[----:B------:R-:W-:Y:S02]  /*3c70*/  UISETP.NE.AND UP0, UPT, UR9, URZ, UPT ;  /* 0x000000ff0900728c */ /* 0x000fe4000bf05270 */
[----:B-1----:R-:W-:-:S09]  /*3c80*/  ULEA UR4, UR4, UR5, 0x18 ;  /* 0x0000000504047291 */ /* 0x002fd2000f8ec0ff */
[----:B------:R1:W-:Y:S01]  /*3c90*/  @P0 STS.U8 [UR4+0x1c], R0 ;  /* 0x00001c00ff000988 */ /* 0x0003e20008000004 */
[----:B------:R-:W-:Y:S05]  /*3ca0*/  BRA.U UP0, `(.L_x_77) ;  /* 0x0000000100587547 */ /* 0x000fea000b800000 */
[----:B------:R-:W-:Y:S01]  /*3cb0*/  UIADD3 UR6, UPT, UPT, UR11, 0xd0, URZ ;  /* 0x000000d00b067890 */ /* 0x000fe2000fffe0ff */
[----:B------:R-:W-:-:S03]  /*3cc0*/  SHF.L.U32 R3, R9, 0x1f, RZ ;  /* 0x0000001f09037819 */ /* 0x000fc600000006ff */
[----:B------:R-:W-:-:S09]  /*3cd0*/  ULEA UR5, UR17, UR6, 0x3 ;  /* 0x0000000611057291 */ /* 0x000fd2000f8e18ff */
[----:B------:R-:W2:Y:S02]  /*3ce0*/  SYNCS.PHASECHK.TRANS64.TRYWAIT P0, [UR5], R3 ;  /* 0x00000003ff0075a7 */ /* 0x000ea40008001105 */
[----:B--2---:R-:W-:Y:S05]  /*3cf0*/  @!P0 BRA `(.L_x_78) ;  /* 0x0000006800888947 */ /* 0x004fea0003800000 */
.L_x_167:
[----:B------:R-:W-:-:S04]  /*3d00*/  UIADD3 UR7, UPT, UPT, UR17, 0x1, URZ ;  /* 0x0000000111077890 */ /* 0x000fc8000fffe0ff */
[----:B------:R-:W-:-:S04]  /*3d10*/  UISETP.NE.AND UP1, UPT, UR7, 0x2, UPT ;  /* 0x000000020700788c */ /* 0x000fc8000bf25270 */
[----:B------:R-:W-:Y:S02]  /*3d20*/  USEL UR5, URZ, 0x1, UP1 ;  /* 0x00000001ff057887 */ /* 0x000fe40008800000 */
[----:B------:R-:W-:-:S04]  /*3d30*/  USEL UR7, UR7, URZ, UP1 ;  /* 0x000000ff07077287 */ /* 0x000fc80008800000 */
[----:B------:R-:W-:Y:S01]  /*3d40*/  ULEA UR7, UR7, UR6, 0x3 ;  /* 0x0000000607077291 */ /* 0x000fe2000f8e18ff */
[----:B-1----:R-:W-:-:S04]  /*3d50*/  LOP3.LUT R3, R9, UR5, RZ, 0x3c, !PT ;  /* 0x0000000509037c12 */ /* 0x002fc8000f8e3cff */
[----:B------:R-:W-:Y:S01]  /*3d60*/  SHF.L.U32 R3, R3, 0x1f, RZ ;  /* 0x0000001f03037819 */ /* 0x000fe200000006ff */
[----:B------:R-:W-:-:S04]  /*3d70*/  IMAD.U32 R0, RZ, RZ, UR7 ;  /* 0x00000007ff007e24 */ /* 0x000fc8000f8e00ff */
[----:B------:R1:W2:Y:S03]  /*3d80*/  SYNCS.PHASECHK.TRANS64.TRYWAIT P0, [R0+URZ], R3 ;  /* 0x00000003000075a7 */ /* 0x0002a600080011ff */
[----:B--2---:R-:W-:Y:S05]  /*3d90*/  @!P0 NANOSLEEP.SYNCS 0x989680 ;  /* 0x009896800000895d */ /* 0x004fea0003900000 */
[----:B------:R-:W2:Y:S02]  /*3da0*/  @!P0 SYNCS.PHASECHK.TRANS64 P0, [R0+URZ], R3 ;  /* 0x00000003000085a7 */ /* 0x000ea400080010ff */
[----:B--2---:R-:W-:Y:S05]  /*3db0*/  @P0 BRA `(.L_x_79) ;  /* 0x0000000000200947 */ /* 0x004fea0003800000 */
.L_x_80:
[----:B--2---:R2:W1:Y:S02]  /*3dc0*/  SYNCS.PHASECHK.TRANS64.TRYWAIT P0, [R0+URZ], R3 ;  /* 0x00000003000075a7 */ /* 0x00446400080011ff */
[----:B-1----:R-:W-:Y:S05]  /*3dd0*/  @!P0 NANOSLEEP.SYNCS 0x989680 ;  /* 0x009896800000895d */ /* 0x002fea0003900000 */
[----:B------:R-:W1:Y:S02]  /*3de0*/  @!P0 SYNCS.PHASECHK.TRANS64 P0, [R0+URZ], R3 ;  /* 0x00000003000085a7 */ /* 0x000e6400080010ff */
[----:B-1----:R-:W-:Y:S05]  /*3df0*/  @!P0 BRA `(.L_x_80) ;  /* 0xfffffffc00f08947 */ /* 0x002fea000383ffff */
[----:B------:R-:W-:Y:S05]  /*3e00*/  BRA `(.L_x_79) ;  /* 0x00000000000c7947 */ /* 0x000fea0003800000 */
.L_x_77:
[----:B------:R-:W-:-:S04]  /*3e10*/  UIADD3 UR5, UPT, UPT, UR11, 0x100, URZ ;  /* 0x000001000b057890 */ /* 0x000fc8000fffe0ff */
[----:B------:R-:W-:-:S09]  /*3e20*/  UPRMT UR5, UR8, 0x654, UR5 ;  /* 0x0000065408057896 */ /* 0x000fd20008000005 */
[----:B------:R-:W-:Y:S03]  /*3e30*/  SYNCS.ARRIVE.TRANS64.RED.A1T0 RZ, [UR5], RZ ;  /* 0x000000ffffff79a7 */ /* 0x000fe60008100405 */
.L_x_79:
[----:B-12---:R-:W-:Y:S01]  /*3e40*/  SHF.L.U32 R3, RZ, 0x1f, RZ ;  /* 0x0000001fff037819 */ /* 0x006fe200000006ff */
[----:B------:R-:W-:Y:S01]  /*3e50*/  UIADD3 UR5, UPT, UPT, UR11, 0x100, URZ ;  /* 0x000001000b057890 */ /* 0x000fe2000fffe0ff */
[----:B------:R-:W-:Y:S02]  /*3e60*/  PLOP3.LUT P0, PT, PT, PT, UP0, 0x80, 0x8 ;  /* 0x000000000008781c */ /* 0x000fe40003f0f008 */
[----:B------:R-:W1:Y:S02]  /*3e70*/  SYNCS.PHASECHK.TRANS64.TRYWAIT P1, [UR11+0x100], R3 ;  /* 0x00010003ff0075a7 */ /* 0x000e64000802110b */
[----:B-1----:R-:W-:Y:S09]  /*3e80*/  @!P1 BRA `(.L_x_81) ;  /* 0x00000068003c9947 */ /* 0x002ff20003800000 */
.L_x_169:
[----:B------:R-:W-:Y:S02]  /*3e90*/  @!UP0 UPRMT UR5, UR8, 0x654, UR5 ;  /* 0x0000065408058896 */ /* 0x000fe40008000005 */
[----:B------:R-:W-:Y:S01]  /*3ea0*/  ULOP3.LUT UR6, UR18, 0xffff, URZ, 0xc0, !UPT ;  /* 0x0000ffff12067892 */ /* 0x000fe2000f8ec0ff */
[----:B------:R-:W-:-:S03]  /*3eb0*/  UMOV UR8, 0xffff ;  /* 0x0000ffff00087882 */ /* 0x000fc60000000000 */
[----:B------:R-:W-:-:S03]  /*3ec0*/  USHF.R.U32.HI UR6, URZ, 0x5, UR6 ;  /* 0x00000005ff067899 */ /* 0x000fc60008011606 */
[----:B------:R-:W-:Y:S01]  /*3ed0*/  @!P0 SYNCS.ARRIVE.TRANS64.RED.A1T0 RZ, [UR5], RZ ;  /* 0x000000ffffff89a7 */ /* 0x000fe20008100405 */
[----:B------:R-:W-:Y:S01]  /*3ee0*/  NOP ;  /* 0x0000000000007918 */ /* 0x000fe20000000000 */
[----:B-1----:R-:W1:Y:S01]  /*3ef0*/  LDS R0, [UR4+0x14] ;  /* 0x00001404ff007984 */ /* 0x002e620008000800 */
[----:B------:R-:W-:Y:S01]  /*3f00*/  USHF.L.U32 UR8, UR8, UR6, URZ ;  /* 0x0000000608087299 */ /* 0x000fe200080006ff */
[----:B------:R-:W-:Y:S02]  /*3f10*/  UMOV UR5, 0x1 ;  /* 0x0000000100057882 */ /* 0x000fe40000000000 */
[----:B------:R-:W-:-:S03]  /*3f20*/  USHF.L.U32 UR5, UR5, UR6, URZ ;  /* 0x0000000605057299 */ /* 0x000fc600080006ff */
[----:B-1----:R-:W-:-:S04]  /*3f30*/  LOP3.LUT R0, R0, UR8, RZ, 0xc0, !PT ;  /* 0x0000000800007c12 */ /* 0x002fc8000f8ec0ff */
[----:B------:R-:W-:-:S13]  /*3f40*/  ISETP.NE.AND P0, PT, R0, UR8, PT ;  /* 0x0000000800007c0c */ /* 0x000fda000bf05270 */
[----:B------:R-:W-:Y:S05]  /*3f50*/  @P0 BRA `(.L_x_82) ;  /* 0x0000000000580947 */ /* 0x000fea0003800000 */
[----:B------:R-:W1:Y:S02]  /*3f60*/  LDS R0, [UR4+0x18] ;  /* 0x00001804ff007984 */ /* 0x000e640008000800 */
[----:B-1----:R-:W-:-:S04]  /*3f70*/  LOP3.LUT R0, R0, UR5, RZ, 0xc0, !PT ;  /* 0x0000000500007c12 */ /* 0x002fc8000f8ec0ff */
[----:B------:R-:W-:-:S13]  /*3f80*/  ISETP.NE.AND P0, PT, R0, UR5, PT ;  /* 0x0000000500007c0c */ /* 0x000fda000bf05270 */
[----:B------:R-:W-:Y:S05]  /*3f90*/  @P0 BRA `(.L_x_83) ;  /* 0x00000000003c0947 */ /* 0x000fea0003800000 */
[----:B------:R-:W1:Y:S01]  /*3fa0*/  S2R R2, SR_LANEID ;  /* 0x0000000000027919 */ /* 0x000e620000000000 */
[----:B------:R-:W-:Y:S01]  /*3fb0*/  ULOP3.LUT UR8, URZ, UR8, URZ, 0x33, !UPT ;  /* 0x00000008ff087292 */ /* 0x000fe2000f8e33ff */
[----:B------:R-:W-:Y:S01]  /*3fc0*/  LOP3.LUT R4, RZ, UR5, RZ, 0x33, !PT ;  /* 0x00000005ff047c12 */ /* 0x000fe2000f8e33ff */
[----:B------:R-:W-:Y:S02]  /*3fd0*/  VOTEU.ANY UR7, UPT, PT ;  /* 0x0000000000077886 */ /* 0x000fe400038e0100 */
[----:B------:R-:W-:Y:S01]  /*3fe0*/  UFLO.U32 UR7, UR7 ;  /* 0x00000007000772bd */ /* 0x000fe200080e0000 */
[----:B------:R-:W2:Y:S01]  /*3ff0*/  REDUX UR5, R4 ;  /* 0x00000000040573c4 */ /* 0x000ea20000000000 */
[----:B------:R-:W-:-:S06]  /*4000*/  IMAD.U32 R0, RZ, RZ, UR8 ;  /* 0x00000008ff007e24 */ /* 0x000fcc000f8e00ff */
[----:B------:R1:W-:Y:S01]  /*4010*/  UTCATOMSWS.AND URZ, UR8 ;  /* 0x0000000800ff79e3 */ /* 0x0003e20008000000 */
[----:B------:R-:W3:Y:S01]  /*4020*/  REDUX UR6, R0 ;  /* 0x00000000000673c4 */ /* 0x000ee20000000000 */
[----:B-1----:R-:W-:Y:S01]  /*4030*/  ISETP.EQ.U32.AND P0, PT, R2, UR7, PT ;  /* 0x0000000702007c0c */ /* 0x002fe2000bf02070 */
[----:B--2---:R-:W-:Y:S01]  /*4040*/  IMAD.U32 R2, RZ, RZ, UR5 ;  /* 0x00000005ff027e24 */ /* 0x004fe2000f8e00ff */
[----:B---3--:R-:W-:-:S11]  /*4050*/  MOV R3, UR6 ;  /* 0x0000000600037c02 */ /* 0x008fd60008000f00 */
[----:B------:R1:W-:Y:S04]  /*4060*/  @P0 ATOMS.AND RZ, [UR4+0x14], R3 ;  /* 0x00001403ffff098c */ /* 0x0003e8000a800004 */
[----:B------:R1:W-:Y:S01]  /*4070*/  @P0 ATOMS.AND RZ, [UR4+0x18], R2 ;  /* 0x00001802ffff098c */ /* 0x0003e2000a800004 */
[----:B------:R-:W-:Y:S05]  /*4080*/  BRA `(.L_x_84) ;  /* 0x0000000000147947 */ /* 0x000fea0003800000 */
.L_x_83:
[----:B------:R-:W-:Y:S02]  /*4090*/  MOV R2, 0x40b0 ;  /* 0x000040b000027802 */ /* 0x000fe40000000f00 */
[----:B---345:R-:W-:Y:S05]  /*40a0*/  CALL.REL.NOINC `($__internal_0_$__cuda_sm10x_tcgen05_guardrail_trap_col_being_dealloced_not_returned_by_alloc) ;  /* 0x0000006800d87944 */ /* 0x038fea0003c00000 */
[----:B------:R-:W-:Y:S05]  /*40b0*/  BRA `(.L_x_84) ;  /* 0x0000000000087947 */ /* 0x000fea0003800000 */
.L_x_82:
[----:B------:R-:W-:Y:S02]  /*40c0*/  MOV R2, 0x40e0 ;  /* 0x000040e000027802 */ /* 0x000fe40000000f00 */
[----:B---345:R-:W-:Y:S05]  /*40d0*/  CALL.REL.NOINC `($__internal_2_$__cuda_sm10x_tcgen05_guardrail_trap_unallocated_columns_being_dealloced) ;  /* 0x0000006800e47944 */ /* 0x038fea0003c00000 */
.L_x_84:
[----:B------:R-:W-:Y:S01]  /*40e0*/  NOP ;  /* 0x0000000000007918 */ /* 0x000fe20000000000 */
[----:B----4-:R-:W-:Y:S05]  /*40f0*/  EXIT ;  /* 0x000000000000794d */ /* 0x010fea0003800000 */
.L_x_57:
[----:B------:R-:W-:-:S09]  /*4100*/  UISETP.NE.OR UP5, UPT, UR10, 0x3, !UP5 ;  /* 0x000000030a00788c */ /* 0x000fd2000efa5670 */
[----:B------:R-:W-:Y:S05]  /*4110*/  BRA.U UP5, `(.L_x_85) ;  /* 0x0000000d05ac7547 */ /* 0x000fea000b800000 */
[----:B------:R-:W1:Y:S01]  /*4120*/  LDCU.64 UR6, c[0x0][0x888] ;  /* 0x00011100ff0677ac */ /* 0x000e620008000a00 */
[----:B------:R-:W2:Y:S01]  /*4130*/  LDC R0, c[0x0][0xb30] ;  /* 0x0002cc00ff007b82 */ /* 0x000ea20000000800 */
[----:B------:R-:W-:Y:S02]  /*4140*/  HFMA2 R29, -RZ, RZ, 0, 0 ;  /* 0x00000000ff1d7431 */ /* 0x000fe400000001ff */
[----:B------:R-:W-:Y:S01]  /*4150*/  IMAD.MOV.U32 R31, RZ, RZ, 0x1 ;  /* 0x00000001ff1f7424 */ /* 0x000fe200078e00ff */
[----:B------:R-:W3:Y:S01]  /*4160*/  LDCU.64 UR4, c[0x0][0x890] ;  /* 0x00011200ff0477ac */ /* 0x000ee20008000a00 */
[----:B------:R-:W-:Y:S01]  /*4170*/  IMAD.MOV.U32 R30, RZ, RZ, RZ ;  /* 0x000000ffff1e7224 */ /* 0x000fe200078e00ff */
[----:B------:R-:W-:Y:S01]  /*4180*/  MOV R23, 0x4000 ;  /* 0x0000400000177802 */ /* 0x000fe20000000f00 */
[----:B------:R-:W-:Y:S01]  /*4190*/  UPLOP3.LUT UP1, UPT, UPT, UPT, UPT, 0x40, 0x4 ;  /* 0x000000000004789c */ /* 0x000fe20003f2e870 */
[----:B------:R-:W4:Y:S08]  /*41a0*/  LDC R19, c[0x0][0x370] ;  /* 0x0000dc00ff137b82 */ /* 0x000f300000000800 */
[----:B------:R-:W4:Y:S01]  /*41b0*/  LDC R2, c[0x0][0xb0c] ;  /* 0x0002c300ff027b82 */ /* 0x000f220000000800 */
[----:B-1----:R-:W-:-:S03]  /*41c0*/  UISETP.NE.U32.AND UP2, UPT, UR6, URZ, UPT ;  /* 0x000000ff0600728c */ /* 0x002fc6000bf45070 */
[----:B------:R-:W-:Y:S01]  /*41d0*/  UMOV UR6, 0x400 ;  /* 0x0000040000067882 */ /* 0x000fe20000000000 */
[----:B------:R-:W-:Y:S02]  /*41e0*/  UISETP.NE.AND.EX UP2, UPT, UR7, URZ, UPT, UP2 ;  /* 0x000000ff0700728c */ /* 0x000fe4000bf45320 */
[----:B------:R-:W-:Y:S01]  /*41f0*/  ULEA UR6, UR37, UR6, 0x18 ;  /* 0x0000000625067291 */ /* 0x000fe2000f8ec0ff */
[----:B------:R-:W1:Y:S01]  /*4200*/  LDC R18, c[0x0][0xb20] ;  /* 0x0002c800ff127b82 */ /* 0x000e620000000800 */
[----:B---3--:R-:W-:Y:S01]  /*4210*/  UISETP.NE.U32.AND UP3, UPT, UR4, URZ, UPT ;  /* 0x000000ff0400728c */ /* 0x008fe2000bf65070 */
[----:B--2---:R-:W-:Y:S01]  /*4220*/  ISETP.NE.AND P1, PT, R0, 0x1, PT ;  /* 0x000000010000780c */ /* 0x004fe20003f25270 */
[----:B------:R-:W-:Y:S02]  /*4230*/  UIADD3 UR7, UPT, UPT, UR6, 0x70, URZ ;  /* 0x0000007006077890 */ /* 0x000fe4000fffe0ff */
[----:B------:R-:W-:Y:S02]  /*4240*/  UIADD3 UR25, UPT, UPT, UR6, 0x60, URZ ;  /* 0x0000006006197890 */ /* 0x000fe4000fffe0ff */
[----:B------:R-:W-:Y:S01]  /*4250*/  UIADD3 UR17, UPT, UPT, UR6, 0x68, URZ ;  /* 0x0000006806117890 */ /* 0x000fe2000fffe0ff */
[----:B------:R-:W2:Y:S01]  /*4260*/  LDC.64 R32, c[0x0][0x348] ;  /* 0x0000d200ff207b82 */ /* 0x000ea20000000a00 */
[----:B------:R-:W-:-:S02]  /*4270*/  UPRMT UR7, UR37, 0x654, UR7 ;  /* 0x0000065425077896 */ /* 0x000fc40008000007 */
[----:B------:R-:W-:-:S05]  /*4280*/  UISETP.NE.AND.EX UP3, UPT, UR5, URZ, UPT, UP3 ;  /* 0x000000ff0500728c */ /* 0x000fca000bf65330 */
[----:B------:R-:W3:Y:S08]  /*4290*/  LDC.64 R16, c[0x0][0xb10] ;  /* 0x0002c400ff107b82 */ /* 0x000ef00000000a00 */
[----:B------:R-:W1:Y:S08]  /*42a0*/  LDC.64 R6, c[0x0][0xb18] ;  /* 0x0002c600ff067b82 */ /* 0x000e700000000a00 */
[----:B------:R-:W1:Y:S08]  /*42b0*/  LDC.64 R4, c[0x0][0xb28] ;  /* 0x0002ca00ff047b82 */ /* 0x000e700000000a00 */
[----:B----4-:R-:W1:Y:S02]  /*42c0*/  LDC R22, c[0x0][0x374] ;  /* 0x0000dd00ff167b82 */ /* 0x010e640000000800 */
.L_x_95:
[C---:B------:R-:W-:Y:S02]  /*42d0*/  LEA R0, R30.reuse, UR6, 0x3 ;  /* 0x000000061e007c11 */ /* 0x040fe4000f8e18ff */
[----:B------:R-:W-:Y:S02]  /*42e0*/  SHF.L.U32 R3, R29, 0x1f, RZ ;  /* 0x0000001f1d037819 */ /* 0x000fe400000006ff */
[----:B------:R-:W-:Y:S02]  /*42f0*/  LEA R24, R30, UR6, 0x4 ;  /* 0x000000061e187c11 */ /* 0x000fe4000f8e20ff */
[----:B----4-:R-:W4:Y:S02]  /*4300*/  SYNCS.PHASECHK.TRANS64.TRYWAIT P0, [R0+URZ+0xa0], R3 ;  /* 0x0000a003000075a7 */ /* 0x010f2400080011ff */
[----:B----4-:R-:W-:Y:S05]  /*4310*/  @!P0 BRA `(.L_x_86) ;  /* 0x0000006400308947 */ /* 0x010fea0003800000 */
.L_x_170:
[----:B------:R-:W-:Y:S01]  /*4320*/  ISETP.GE.AND P0, PT, R72, 0x1, PT ;  /* 0x000000014800780c */ /* 0x000fe20003f06270 */
[----:B------:R-:W1:Y:S01]  /*4330*/  LDS.128 R24, [R24+0x110] ;  /* 0x0001100018187984 */ /* 0x000e620000000c00 */
[----:B----4-:R-:W-:Y:S01]  /*4340*/  VIADD R0, R0, 0xb0 ;  /* 0x000000b000007836 */ /* 0x010fe20000000000 */
[----:B------:R-:W-:Y:S01]  /*4350*/  @!PT LDS RZ, [RZ] ;  /* 0x00000000fffff984 */ /* 0x000fe20000000800 */
[----:B------:R-:W-:Y:S01]  /*4360*/  @!PT LDS RZ, [RZ] ;  /* 0x00000000fffff984 */ /* 0x000fe20000000800 */
[----:B------:R-:W-:Y:S01]  /*4370*/  @!PT LDS RZ, [RZ] ;  /* 0x00000000fffff984 */ /* 0x000fe20000000800 */
[----:B------:R-:W-:Y:S01]  /*4380*/  @!PT LDS RZ, [RZ] ;  /* 0x00000000fffff984 */ /* 0x000fe20000000800 */
[----:B------:R4:W-:Y:S06]  /*4390*/  MEMBAR.ALL.CTA ;  /* 0x0000000000007992 */ /* 0x0009ec0000008000 */
[----:B----4-:R-:W4:Y:S01]  /*43a0*/  FENCE.VIEW.ASYNC.S ;  /* 0x00000000000073c6 */ /* 0x010f220000000000 */
[----:B------:R-:W-:Y:S04]  /*43b0*/  PRMT R0, RZ, 0x654, R0 ;  /* 0x00000654ff007816 */ /* 0x000fe80000000000 */
[----:B----4-:R4:W-:Y:S01]  /*43c0*/  SYNCS.ARRIVE.TRANS64.RED.A1T0 RZ, [R0+URZ], RZ ;  /* 0x000000ff00ff79a7 */ /* 0x0109e200081004ff */
[----:B-1----:R-:W-:Y:S11]  /*43d0*/  LOP3.LUT P3, RZ, R26, 0x1, RZ, 0xc0, !PT ;  /* 0x000000011aff7812 */ /* 0x002ff6000786c0ff */
[----:B------:R-:W-:Y:S02]  /*43e0*/  @!UPT UIADD3 URZ, UPT, UPT, URZ, URZ, URZ ;  /* 0x000000fffffff290 */ /* 0x000fe4000fffe0ff */
[----:B------:R-:W-:Y:S02]  /*43f0*/  @P3 MOV R13, R24 ;  /* 0x00000018000d3202 */ /* 0x000fe40000000f00 */
[----:B------:R-:W-:Y:S01]  /*4400*/  @P3 LOP3.LUT R8, R25, 0xffff, RZ, 0xc0, !PT ;  /* 0x0000ffff19083812 */ /* 0x000fe200078ec0ff */
[----:B----4-:R-:W-:Y:S06]  /*4410*/  @!P0 BRA `(.L_x_87) ;  /* 0x0000000000a48947 */ /* 0x010fec0003800000 */
[----:B------:R-:W-:Y:S01]  /*4420*/  IMAD.HI.U32 R35, R22, R7, RZ ;  /* 0x0000000716237227 */ /* 0x000fe200078e00ff */
[----:B------:R-:W-:Y:S02]  /*4430*/  ISETP.NE.AND P0, PT, R6, 0x1, PT ;  /* 0x000000010600780c */ /* 0x000fe40003f05270 */
[----:B------:R-:W-:Y:S01]  /*4440*/  ISETP.NE.AND P2, PT, R72, 0x1, PT ;  /* 0x000000014800780c */ /* 0x000fe20003f45270 */
[----:B---3--:R-:W-:Y:S01]  /*4450*/  IMAD.HI.U32 R34, R19, R16, RZ ;  /* 0x0000001013227227 */ /* 0x008fe200078e00ff */
[----:B------:R-:W-:Y:S02]  /*4460*/  SHF.R.U32.HI R35, RZ, R18, R35 ;  /* 0x00000012ff237219 */ /* 0x000fe40000011623 */
[----:B------:R-:W-:Y:S01]  /*4470*/  ISETP.NE.AND P4, PT, R2, 0x1, PT ;  /* 0x000000010200780c */ /* 0x000fe20003f85270 */
[----:B------:R-:W-:Y:S01]  /*4480*/  IMAD.HI.U32 R36, R13, R16, RZ ;  /* 0x000000100d247227 */ /* 0x000fe200078e00ff */
[----:B------:R-:W-:Y:S02]  /*4490*/  SHF.R.U32.HI R34, RZ, R17, R34 ;  /* 0x00000011ff227219 */ /* 0x000fe40000011622 */
[----:B------:R-:W-:Y:S01]  /*44a0*/  SEL R3, R22, R35, !P0 ;  /* 0x0000002316037207 */ /* 0x000fe20004000000 */
[C---:B------:R-:W-:Y:S01]  /*44b0*/  IMAD.HI.U32 R35, R8.reuse, R7, RZ ;  /* 0x0000000708237227 */ /* 0x040fe200078e00ff */
[----:B------:R-:W-:Y:S02]  /*44c0*/  SEL R11, R19, R34, !P4 ;  /* 0x00000022130b7207 */ /* 0x000fe40006000000 */
[----:B------:R-:W-:Y:S01]  /*44d0*/  SHF.R.U32.HI R36, RZ, R17, R36 ;  /* 0x00000011ff247219 */ /* 0x000fe20000011624 */
[----:B------:R-:W-:Y:S01]  /*44e0*/  IMAD.HI.U32 R38, R3, R4, RZ ;  /* 0x0000000403267227 */ /* 0x000fe200078e00ff */
[----:B------:R-:W-:Y:S03]  /*44f0*/  SHF.R.U32.HI R35, RZ, R18, R35 ;  /* 0x00000012ff237219 */ /* 0x000fe60000011623 */
[----:B------:R-:W-:Y:S01]  /*4500*/  IMAD.HI.U32 R34, R11, R4, RZ ;  /* 0x000000040b227227 */ /* 0x000fe200078e00ff */
[----:B------:R-:W-:Y:S02]  /*4510*/  @P2 SHF.R.U32.HI R3, RZ, R5, R38 ;  /* 0x00000005ff032219 */ /* 0x000fe40000011626 */
[----:B------:R-:W-:Y:S02]  /*4520*/  SEL R9, R8, R35, !P0 ;  /* 0x0000002308097207 */ /* 0x000fe40004000000 */
[----:B------:R-:W-:Y:S01]  /*4530*/  @P2 SHF.R.U32.HI R11, RZ, R5, R34 ;  /* 0x00000005ff0b2219 */ /* 0x000fe20000011622 */
[C---:B------:R-:W-:Y:S01]  /*4540*/  IMAD R10, R72.reuse, R3, RZ ;  /* 0x00000003480a7224 */ /* 0x040fe200078e02ff */
[----:B------:R-:W-:Y:S01]  /*4550*/  SEL R3, R13, R36, !P4 ;  /* 0x000000240d037207 */ /* 0x000fe20006000000 */
[C---:B------:R-:W-:Y:S03]  /*4560*/  IMAD.HI.U32 R14, R9.reuse, R4, RZ ;  /* 0x00000004090e7227 */ /* 0x040fe600078e00ff */
[----:B------:R-:W-:Y:S01]  /*4570*/  ISETP.GE.AND P0, PT, R9, R10, PT ;  /* 0x0000000a0900720c */ /* 0x000fe20003f06270 */
[C---:B------:R-:W-:Y:S01]  /*4580*/  IMAD R12, R72.reuse, R11, RZ ;  /* 0x0000000b480c7224 */ /* 0x040fe200078e02ff */
[-C--:B------:R-:W-:Y:S04]  /*4590*/  SHF.R.U32.HI R14, RZ, R5.reuse, R14 ;  /* 0x00000005ff0e7219 */ /* 0x080fe8000001160e */
[----:B------:R-:W-:Y:S02]  /*45a0*/  ISETP.GE.OR P0, PT, R3, R12, P0 ;  /* 0x0000000c0300720c */ /* 0x000fe40000706670 */
[----:B------:R-:W-:Y:S05]  /*45b0*/  SEL R15, R9, R14, !P2 ;  /* 0x0000000e090f7207 */ /* 0x000fea0005000000 */
[----:B------:R-:W-:Y:S04]  /*45c0*/  IMAD.MOV R14, RZ, RZ, -R15 ;  /* 0x000000ffff0e7224 */ /* 0x000fe800078e0a0f */
[----:B------:R-:W-:Y:S02]  /*45d0*/  IMAD R14, R72, R14, R9 ;  /* 0x0000000e480e7224 */ /* 0x000fe400078e0209 */
[C---:B------:R-:W-:Y:S05]  /*45e0*/  @!P0 IMAD.HI.U32 R10, R3.reuse, R4, RZ ;  /* 0x00000004030a8227 */ /* 0x040fea00078e00ff */
[----:B------:R-:W-:Y:S04]  /*45f0*/  @!P0 SHF.R.U32.HI R10, RZ, R5, R10 ;  /* 0x00000005ff0a8219 */ /* 0x000fe8000001160a */
[----:B------:R-:W-:Y:S01]  /*4600*/  @!P0 SEL R0, R3, R10, !P2 ;  /* 0x0000000a03008207 */ /* 0x000fe20005000000 */
[----:B------:R-:W-:Y:S03]  /*4610*/  IMAD.MOV R10, RZ, RZ, -R3 ;  /* 0x000000ffff0a7224 */ /* 0x000fe600078e0a03 */
[----:B------:R-:W-:Y:S01]  /*4620*/  @!P0 IADD3 R15, PT, PT, R15, -R0, RZ ;  /* 0x800000000f0f8210 */ /* 0x000fe20007ffe0ff */
[----:B------:R-:W-:Y:S01]  /*4630*/  @!P0 IMAD R0, R11, R14, R0 ;  /* 0x0000000e0b008224 */ /* 0x000fe200078e0200 */
[----:B------:R-:W-:Y:S01]  /*4640*/  IADD3 R11, PT, PT, -R9, RZ, RZ ;  /* 0x000000ff090b7210 */ /* 0x000fe20007ffe1ff */
[----:B------:R-:W-:Y:S02]  /*4650*/  IMAD R13, R2, R10, R13 ;  /* 0x0000000a020d7224 */ /* 0x000fe400078e020d */
[----:B------:R-:W-:Y:S02]  /*4660*/  @!P0 IMAD R9, R15, R72, R3 ;  /* 0x000000480f098224 */ /* 0x000fe400078e0203 */
[----:B------:R-:W-:Y:S02]  /*4670*/  @!P0 IMAD.MOV.U32 R3, RZ, RZ, R0 ;  /* 0x000000ffff038224 */ /* 0x000fe400078e0000 */
[----:B------:R-:W-:Y:S02]  /*4680*/  IMAD R8, R6, R11, R8 ;  /* 0x0000000b06087224 */ /* 0x000fe400078e0208 */
[----:B------:R-:W-:Y:S02]  /*4690*/  IMAD R13, R3, R2, R13 ;  /* 0x00000002030d7224 */ /* 0x000fe400078e020d */
[----:B------:R-:W-:Y:S02]  /*46a0*/  IMAD R8, R9, R6, R8 ;  /* 0x0000000609087224 */ /* 0x000fe400078e0208 */
.L_x_87:
[----:B------:R-:W-:Y:S05]  /*46b0*/  BRA.U UP1, `(.L_x_88) ;  /* 0x0000000101107547 */ /* 0x000fea000b800000 */
[----:B------:R-:W-:Y:S04]  /*46c0*/  MOV R0, UR14 ;  /* 0x0000000e00007c02 */ /* 0x000fe80008000f00 */
[----:B------:R-:W-:Y:S04]  /*46d0*/  SHF.L.U32 R3, R0, 0x1f, RZ ;  /* 0x0000001f00037819 */ /* 0x000fe800000006ff */
[----:B------:R-:W1:Y:S02]  /*46e0*/  SYNCS.PHASECHK.TRANS64.TRYWAIT P0, [UR6+0x98], R3 ;  /* 0x00009803ff0075a7 */ /* 0x000e640008001106 */
[----:B-1----:R-:W-:Y:S05]  /*46f0*/  @!P0 BRA `(.L_x_89) ;  /* 0x00000060004c8947 */ /* 0x002fea0003800000 */
.L_x_88:
[----:B------:R-:W-:Y:S02]  /*4700*/  R2UR UR27, R21 ;  /* 0x00000000151b72ca */ /* 0x000fe400000e0000 */
[----:B------:R-:W-:Y:S02]  /*4710*/  R2UR UR26, R20 ;  /* 0x00000000141a72ca */ /* 0x000fe400000e0000 */
[----:B------:R-:W-:Y:S02]  /*4720*/  ISETP.NE.U32.AND P2, PT, RZ, UR4, PT ;  /* 0x00000004ff007c0c */ /* 0x000fe4000bf45070 */
[----:B------:R-:W-:Y:S02]  /*4730*/  SHF.L.U32 R12, R31, 0x1f, RZ ;  /* 0x0000001f1f0c7819 */ /* 0x000fe400000006ff */
[----:B------:R-:W-:Y:S05]  /*4740*/  ISETP.NE.AND.EX P2, PT, RZ, UR5, PT, P2 ;  /* 0x00000005ff007c0c */ /* 0x000fea000bf45320 */
[----:B------:R-:W-:Y:S02]  /*4750*/  USHF.L.U32 UR27, UR27, 0x7, URZ ;  /* 0x000000071b1b7899 */ /* 0x000fe400080006ff */
[----:B------:R-:W-:Y:S01]  /*4760*/  UIMAD UR26, UR26, 0xc0, URZ ;  /* 0x000000c01a1a78a4 */ /* 0x000fe2000f8e02ff */
[----:B------:R-:W-:Y:S11]  /*4770*/  BRA.U !UP3, `(.L_x_90) ;  /* 0x000000010b347547 */ /* 0x000ff6000b800000 */
[----:B------:R-:W-:Y:S01]  /*4780*/  UPLOP3.LUT UP0, UPT, UPT, UPT, UP2, 0x80, 0x8 ;  /* 0x000000000008789c */ /* 0x000fe20003f0f020 */
[----:B-1----:R-:W-:Y:S02]  /*4790*/  HFMA2 R0, -RZ, RZ, 0, 5.9604644775390625e-08 ;  /* 0x00000001ff007431 */ /* 0x002fe400000001ff */
[----:B------:R-:W-:Y:S03]  /*47a0*/  IMAD.MOV.U32 R155, RZ, RZ, 0x1 ;  /* 0x00000001ff9b7424 */ /* 0x000fe600078e00ff */
[----:B------:R-:W-:Y:S05]  /*47b0*/  PLOP3.LUT P0, PT, PT, PT, UP0, 0x80, 0x8 ;  /* 0x000000000008781c */ /* 0x000fea0003f0f008 */
[----:B------:R-:W1:Y:S01]  /*47c0*/  @UP0 LDCU.64 UR10, c[0x0][0x888] ;  /* 0x00011100ff0a07ac */ /* 0x000e620008000a00 */
[----:B------:R-:W-:Y:S07]  /*47d0*/  @UP0 UIMAD UR8, UR36, UR4, URZ ;  /* 0x00000004240802a4 */ /* 0x000fee000f8e02ff */
[----:B------:R-:W-:Y:S01]  /*47e0*/  @!P0 PRMT R155, R0, 0x7610, R155 ;  /* 0x00007610009b8816 */ /* 0x000fe2000000009b */
[----:B-1----:R-:W-:Y:S03]  /*47f0*/  @UP0 UIMAD.WIDE UR10, UR8, 0x4, UR10 ;  /* 0x00000004080a08a5 */ /* 0x002fe6000f8e020a */
[----:B------:R-:W1:Y:S03]  /*4800*/  @!UP0 LDCU UR8, c[0x0][0x880] ;  /* 0x00011000ff0887ac */ /* 0x000e660008000800 */
[----:B------:R-:W-:Y:S01]  /*4810*/  IMAD.U32 R10, RZ, RZ, UR10 ;  /* 0x0000000aff0a7e24 */ /* 0x000fe2000f8e00ff */
[----:B------:R-:W-:Y:S05]  /*4820*/  MOV R11, UR11 ;  /* 0x0000000b000b7c02 */ /* 0x000fea0008000f00 */
[----:B-----5:R4:W5:Y:S02]  /*4830*/  @P0 LDG.E R81, desc[UR46][R10.64] ;  /* 0x0000002e0a510981 */ /* 0x020964000c1e1900 */
[----:B-1--4-:R-:W-:Y:S07]  /*4840*/  @!P0 IMAD.U32 R81, RZ, RZ, UR8 ;  /* 0x00000008ff518e24 */ /* 0x012fee000f8e00ff */
.L_x_90:
[----:B-----5:R-:W-:Y:S01]  /*4850*/  @!P2 FSETP.EQ.AND P0, PT, R81, RZ, PT ;  /* 0x000000ff5100a20b */ /* 0x020fe20003f02000 */
[----:B------:R-:W-:Y:S01]  /*4860*/  @!UPT UIADD3 URZ, UPT, UPT, URZ, URZ, URZ ;  /* 0x000000fffffff290 */ /* 0x000fe2000fffe0ff */
[----:B------:R-:W-:Y:S11]  /*4870*/  @!P2 BRA `(.L_x_91) ;  /* 0x000000000014a947 */ /* 0x000ff60003800000 */
[----:B------:R-:W-:Y:S02]  /*4880*/  LOP3.LUT P2, RZ, R155, 0xff, RZ, 0xc0, !PT ;  /* 0x000000ff9bff7812 */ /* 0x000fe4000784c0ff */
[----:B------:R-:W-:Y:S04]  /*4890*/  PLOP3.LUT P0, PT, PT, PT, UP0, 0x80, 0x8 ;  /* 0x000000000008781c */ /* 0x000fe80003f0f008 */
[----:B------:R-:W-:Y:S07]  /*48a0*/  PLOP3.LUT P0, PT, P0, PT, PT, 0x8, 0x80 ;  /* 0x000000000080781c */ /* 0x000fee000070e170 */
[----:B------:R-:W-:Y:S11]  /*48b0*/  @P2 FSETP.EQ.AND P0, PT, R81, RZ, PT ;  /* 0x000000ff5100220b */ /* 0x000ff60003f02000 */
[----:B------:R-:W-:Y:S02]  /*48c0*/  @!UPT UIADD3 URZ, UPT, UPT, URZ, URZ, URZ ;  /* 0x000000fffffff290 */ /* 0x000fe4000fffe0ff */
.L_x_91:
[----:B------:R-:W4:Y:S01]  /*48d0*/  SYNCS.PHASECHK.TRANS64.TRYWAIT P2, [UR6+0x78], R12 ;  /* 0x0000780cff0075a7 */ /* 0x000f220008041106 */
[----:B------:R-:W-:Y:S04]  /*48e0*/  ELECT P4, URZ, PT ;  /* 0x0000000000ff782f */ /* 0x000fe80003880000 */
[----:B------:R-:W-:Y:S11]  /*48f0*/  PLOP3.LUT P4, PT, P0, P4, PT, 0xf2, 0x2f ;  /* 0x00000000002f781c */ /* 0x000ff60000789e72 */
[----:B------:R-:W-:Y:S02]  /*4900*/  @!UPT UIADD3 URZ, UPT, UPT, URZ, URZ, URZ ;  /* 0x000000fffffff290 */ /* 0x000fe4000fffe0ff */
[----:B--2---:R-:W-:Y:S05]  /*4910*/  @!P4 IADD3 R9, P0, PT, R32, 0x580, RZ ;  /* 0x000005802009c810 */ /* 0x004fea0007f1e0ff */
[----:B-1----:R-:W-:Y:S01]  /*4920*/  @!P4 IMAD.X R0, RZ, RZ, R33, P0 ;  /* 0x000000ffff00c224 */ /* 0x002fe200000e0621 */
[----:B----4-:R-:W-:Y:S07]  /*4930*/  @!P2 BRA `(.L_x_92) ;  /* 0x0000005c00d4a947 */ /* 0x010fee0003800000 */
.L_x_173:
[----:B------:R-:W-:Y:S01]  /*4940*/  @!P4 R2UR UR8, R0 ;  /* 0x000000000008c2ca */ /* 0x000fe200000e0000 */
[----:B------:R-:W-:Y:S01]  /*4950*/  VOTEU.ALL UP1, P4 ;  /* 0x0000000000ff7886 */ /* 0x000fe20002020000 */
[----:B------:R-:W-:Y:S01]  /*4960*/  @!P4 R2UR UR9, R9 ;  /* 0x000000000909c2ca */ /* 0x000fe200000e0000 */
[----:B------:R-:W-:Y:S01]  /*4970*/  @!P4 IMAD.MOV.U32 R0, RZ, RZ, 0x4000 ;  /* 0x00004000ff00c424 */ /* 0x000fe200078e00ff */
[----:B------:R-:W-:Y:S01]  /*4980*/  UMOV UR10, 0x0 ;  /* 0x00000000000a7882 */ /* 0x000fe20000000000 */
[----:B------:R-:W-:Y:S01]  /*4990*/  UMOV UR11, 0x10000000 ;  /* 0x10000000000b7882 */ /* 0x000fe20000000000 */
[----:B------:R-:W-:Y:S01]  /*49a0*/  @!UP1 UIADD3 UR24, UPT, UPT, UR6, 0x400, URZ ;  /* 0x0000040006189890 */ /* 0x000fe2000fffe0ff */
[----:B------:R-:W-:Y:S01]  /*49b0*/  @!P4 IADD3 R21, P0, PT, R32, 0x580, RZ ;  /* 0x000005802015c810 */ /* 0x000fe20007f1e0ff */
[----:B------:R-:W-:Y:S01]  /*49c0*/  VOTEU.ALL UP1, P4 ;  /* 0x0000000000ff7886 */ /* 0x000fe20002020000 */
[----:B------:R-:W-:Y:S03]  /*49d0*/  UMOV UR28, UR36 ;  /* 0x00000024001c7c82 */ /* 0x000fe60008000000 */
[----:B------:R-:W-:Y:S02]  /*49e0*/  @!P4 IMAD.X R20, RZ, RZ, R33, P0 ;  /* 0x000000ffff14c224 */ /* 0x000fe400000e0621 */
[----:B------:R-:W-:Y:S01]  /*49f0*/  IMAD.U32 R11, RZ, RZ, UR8 ;  /* 0x00000008ff0b7e24 */ /* 0x000fe2000f8e00ff */
[----:B------:R-:W-:Y:S01]  /*4a00*/  UPRMT UR8, UR37, 0x654, UR25 ;  /* 0x0000065425087896 */ /* 0x000fe20008000019 */
[----:B------:R-:W-:Y:S03]  /*4a10*/  IMAD.U32 R10, RZ, RZ, UR9 ;  /* 0x00000009ff0a7e24 */ /* 0x000fe6000f8e00ff */
[----:B------:R-:W-:Y:S02]  /*4a20*/  @!P4 R2UR UR13, R11 ;  /* 0x000000000b0dc2ca */ /* 0x000fe400000e0000 */
[----:B------:R-:W-:Y:S11]  /*4a30*/  @!P4 R2UR UR12, R10 ;  /* 0x000000000a0cc2ca */ /* 0x000ff600000e0000 */
[----:B------:R-:W-:Y:S02]  /*4a40*/  @!UPT UIADD3 URZ, UPT, UPT, URZ, URZ, URZ ;  /* 0x000000fffffff290 */ /* 0x000fe4000fffe0ff */
[----:B------:R2:W-:Y:S01]  /*4a50*/  @!UP1 UTMALDG.3D [UR24], [UR12], desc[UR10] ;  /* 0x00000a180c0095b4 */ /* 0x0005e20008011000 */
[----:B------:R2:W-:Y:S01]  /*4a60*/  @!P4 SYNCS.ARRIVE.TRANS64.RED.A0TR RZ, [UR6+0x60], R0 ;  /* 0x00006000ffffc9a7 */ /* 0x0005e20008300406 */
[----:B------:R-:W-:Y:S01]  /*4a70*/  SYNCS.ARRIVE.TRANS64.RED.A1T0 RZ, [UR8], RZ ;  /* 0x000000ffffff79a7 */ /* 0x000fe20008100408 */
[----:B------:R-:W4:Y:S02]  /*4a80*/  SYNCS.PHASECHK.TRANS64.TRYWAIT P2, [UR6+0x80], R12 ;  /* 0x0000800cff0075a7 */ /* 0x000f240008041106 */
[----:B--2-4-:R-:W-:Y:S05]  /*4a90*/  @!P2 BRA `(.L_x_93) ;  /* 0x0000005c0094a947 */ /* 0x014fea0003800000 */
.L_x_175:
[----:B------:R-:W2:Y:S01]  /*4aa0*/  LDC.64 R14, c[0x0][0xb10] ;  /* 0x0002c400ff0e7b82 */ /* 0x000ea20000000a00 */
[----:B------:R-:W-:Y:S01]  /*4ab0*/  @!P4 R2UR UR8, R20 ;  /* 0x000000001408c2ca */ /* 0x000fe200000e0000 */
[----:B------:R-:W-:Y:S01]  /*4ac0*/  VOTEU.ALL UP1, P4 ;  /* 0x0000000000ff7886 */ /* 0x000fe20002020000 */
[----:B------:R-:W-:Y:S01]  /*4ad0*/  @!P4 R2UR UR9, R21 ;  /* 0x000000001509c2ca */ /* 0x000fe200000e0000 */
[----:B------:R-:W-:Y:S01]  /*4ae0*/  UMOV UR10, 0x0 ;  /* 0x00000000000a7882 */ /* 0x000fe20000000000 */
[----:B------:R-:W-:Y:S03]  /*4af0*/  UMOV UR11, 0x10000000 ;  /* 0x10000000000b7882 */ /* 0x000fe60000000000 */
[----:B------:R-:W4:Y:S01]  /*4b00*/  LDC.64 R10, c[0x0][0xb18] ;  /* 0x0002c600ff0a7b82 */ /* 0x000f220000000a00 */
[----:B------:R-:W-:Y:S01]  /*4b10*/  @!UP1 UIADD3 UR18, UPT, UPT, UR26, 0x40, URZ ;  /* 0x000000401a129890 */ /* 0x000fe2000fffe0ff */
[----:B------:R-:W-:Y:S01]  /*4b20*/  @P3 SHF.R.U32.HI R28, RZ, 0x10, R25 ;  /* 0x00000010ff1c3819 */ /* 0x000fe20000011619 */
[----:B------:R-:W-:Y:S01]  /*4b30*/  @!UP1 UIADD3 UR16, UPT, UPT, UR6, 0x4400, URZ ;  /* 0x0000440006109890 */ /* 0x000fe2000fffe0ff */
[----:B------:R-:W-:Y:S01]  /*4b40*/  VIADD R30, R30, 0x1 ;  /* 0x000000011e1e7836 */ /* 0x000fe20000000000 */
[----:B------:R-:W-:Y:S03]  /*4b50*/  VOTEU.ALL UP1, P4 ;  /* 0x0000000000ff7886 */ /* 0x000fe60002020000 */
[----:B------:R-:W5:Y:S01]  /*4b60*/  @!P1 LDC R0, c[0x0][0xb20] ;  /* 0x0002c800ff009b82 */ /* 0x000f620000000800 */
[----:B------:R-:W-:Y:S01]  /*4b70*/  UMOV UR19, UR27 ;  /* 0x0000001b00137c82 */ /* 0x000fe20008000000 */
[----:B------:R-:W-:Y:S01]  /*4b80*/  IMAD.U32 R21, RZ, RZ, UR8 ;  /* 0x00000008ff157e24 */ /* 0x000fe2000f8e00ff */
[----:B------:R-:W-:Y:S05]  /*4b90*/  UMOV UR20, UR36 ;  /* 0x0000002400147c82 */ /* 0x000fea0008000000 */
[----:B-1----:R-:W1:Y:S01]  /*4ba0*/  @!P1 LDC R3, c[0x0][0xb0c] ;  /* 0x0002c300ff039b82 */ /* 0x002e620000000800 */
[----:B------:R-:W-:Y:S01]  /*4bb0*/  IMAD.U32 R20, RZ, RZ, UR9 ;  /* 0x00000009ff147e24 */ /* 0x000fe2000f8e00ff */
[----:B------:R-:W-:Y:S01]  /*4bc0*/  UPRMT UR8, UR37, 0x654, UR17 ;  /* 0x0000065425087896 */ /* 0x000fe20008000011 */
[----:B------:R-:W-:Y:S03]  /*4bd0*/  @!P4 R2UR UR13, R21 ;  /* 0x00000000150dc2ca */ /* 0x000fe600000e0000 */
[----:B------:R-:W-:Y:S01]  /*4be0*/  @!P4 R2UR UR12, R20 ;  /* 0x00000000140cc2ca */ /* 0x000fe200000e0000 */
[----:B------:R-:W-:Y:S11]  /*4bf0*/  @!P4 IMAD.MOV.U32 R20, RZ, RZ, 0x4000 ;  /* 0x00004000ff14c424 */ /* 0x000ff600078e00ff */
[----:B------:R-:W-:Y:S01]  /*4c00*/  @!UPT UIADD3 URZ, UPT, UPT, URZ, URZ, URZ ;  /* 0x000000fffffff290 */ /* 0x000fe2000fffe0ff */
[----:B------:R1:W-:Y:S01]  /*4c10*/  @!UP1 UTMALDG.3D [UR16], [UR12], desc[UR10] ;  /* 0x00000a100c0095b4 */ /* 0x0003e20008011000 */
[----:B------:R1:W-:Y:S02]  /*4c20*/  @!P4 SYNCS.ARRIVE.TRANS64.RED.A0TR RZ, [UR6+0x68], R20 ;  /* 0x00006814ffffc9a7 */ /* 0x0003e40008300406 */
[----:B-1----:R-:W-:Y:S01]  /*4c30*/  @!P1 ISETP.NE.AND P2, PT, R3, 0x1, PT ;  /* 0x000000010300980c */ /* 0x002fe20003f45270 */
[C---:B--2---:R-:W-:Y:S01]  /*4c40*/  @!P1 IMAD.HI.U32 R14, R13.reuse, R14, RZ ;  /* 0x0000000e0d0e9227 */ /* 0x044fe200078e00ff */
[----:B----4-:R-:W-:Y:S03]  /*4c50*/  @!P1 ISETP.NE.AND P0, PT, R10, 0x1, PT ;  /* 0x000000010a00980c */ /* 0x010fe60003f05270 */
[C---:B------:R-:W-:Y:S01]  /*4c60*/  @!P1 IMAD.HI.U32 R11, R8.reuse, R11, RZ ;  /* 0x0000000b080b9227 */ /* 0x040fe200078e00ff */
[----:B------:R-:W-:Y:S04]  /*4c70*/  @!P1 SHF.R.U32.HI R14, RZ, R15, R14 ;  /* 0x0000000fff0e9219 */ /* 0x000fe8000001160e */
[----:B-----5:R-:W-:Y:S01]  /*4c80*/  @!P1 SHF.R.U32.HI R9, RZ, R0, R11 ;  /* 0x00000000ff099219 */ /* 0x020fe2000001160b */
[----:B------:R-:W-:Y:S01]  /*4c90*/  SYNCS.ARRIVE.TRANS64.RED.A1T0 RZ, [UR8], RZ ;  /* 0x000000ffffff79a7 */ /* 0x000fe20008100408 */
[----:B------:R-:W-:Y:S02]  /*4ca0*/  @!P1 SEL R14, R13, R14, !P2 ;  /* 0x0000000e0d0e9207 */ /* 0x000fe40005000000 */
[----:B------:R-:W-:Y:S01]  /*4cb0*/  @!P1 SEL R9, R8, R9, !P0 ;  /* 0x0000000908099207 */ /* 0x000fe20004000000 */
[----:B------:R-:W1:Y:S04]  /*4cc0*/  SYNCS.PHASECHK.TRANS64.TRYWAIT P5, [UR6+0x88], R12 ;  /* 0x0000880cff0075a7 */ /* 0x000e6800080a1106 */
[----:B------:R-:W-:Y:S02]  /*4cd0*/  @!P1 IMAD.IADD R0, R9, 0x1, -R14 ;  /* 0x0000000109009824 */ /* 0x000fe400078e0a0e */
[----:B------:R-:W-:Y:S02]  /*4ce0*/  @!P1 IMAD.IADD R9, R14, 0x1, -R9 ;  /* 0x000000010e099824 */ /* 0x000fe400078e0a09 */
[----:B------:R-:W-:Y:S02]  /*4cf0*/  @!P1 IMAD R13, R0, R3, R13 ;  /* 0x00000003000d9224 */ /* 0x000fe400078e020d */
[----:B------:R-:W-:Y:S01]  /*4d00*/  @!P1 IMAD R8, R9, R10, R8 ;  /* 0x0000000a09089224 */ /* 0x000fe200078e0208 */
[----:B-1----:R-:W-:Y:S06]  /*4d10*/  @!P5 BRA `(.L_x_94) ;  /* 0x0000005c000cd947 */ /* 0x002fec0003800000 */
.L_x_177:
[----:B-1----:R-:W-:Y:S01]  /*4d20*/  @!P4 IADD3 R3, P0, PT, R32, 0x580, RZ ;  /* 0x000005802003c810 */ /* 0x002fe20007f1e0ff */
[----:B------:R-:W-:Y:S01]  /*4d30*/  VOTEU.ALL UP1, P4 ;  /* 0x0000000000ff7886 */ /* 0x000fe20002020000 */
[----:B------:R-:W-:Y:S01]  /*4d40*/  UMOV UR20, 0x0 ;  /* 0x0000000000147882 */ /* 0x000fe20000000000 */
[----:B------:R-:W-:Y:S01]  /*4d50*/  UMOV UR21, 0x10000000 ;  /* 0x1000000000157882 */ /* 0x000fe20000000000 */
[----:B------:R-:W-:Y:S01]  /*4d60*/  @!P4 R2UR UR9, R3 ;  /* 0x000000000309c2ca */ /* 0x000fe200000e0000 */
[----:B------:R-:W-:Y:S01]  /*4d70*/  @!P4 IMAD.X R0, RZ, RZ, R33, P0 ;  /* 0x000000ffff00c224 */ /* 0x000fe200000e0621 */
[----:B------:R-:W-:Y:S01]  /*4d80*/  @!UP1 UIADD3 UR10, UPT, UPT, UR26, 0x80, URZ ;  /* 0x000000801a0a9890 */ /* 0x000fe2000fffe0ff */
[----:B------:R-:W-:Y:S01]  /*4d90*/  ISETP.NE.AND P0, PT, R30, 0x2, PT ;  /* 0x000000021e00780c */ /* 0x000fe20003f05270 */
[----:B------:R-:W-:Y:S01]  /*4da0*/  UMOV UR11, UR27 ;  /* 0x0000001b000b7c82 */ /* 0x000fe20008000000 */
[----:B------:R-:W-:Y:S01]  /*4db0*/  UMOV UR12, UR36 ;  /* 0x00000024000c7c82 */ /* 0x000fe20008000000 */
[----:B------:R-:W-:Y:S01]  /*4dc0*/  @!P4 R2UR UR8, R0 ;  /* 0x000000000008c2ca */ /* 0x000fe200000e0000 */
[----:B------:R-:W-:Y:S01]  /*4dd0*/  IMAD.IADD R20, R8, 0x1, R154 ;  /* 0x0000000108147824 */ /* 0x000fe200078e029a */
[----:B------:R-:W-:Y:S01]  /*4de0*/  @P3 R2UR UR36, R28 ;  /* 0x000000001c2432ca */ /* 0x000fe200000e0000 */
[----:B------:R-:W-:Y:S01]  /*4df0*/  IMAD.IADD R21, R13, 0x1, R156 ;  /* 0x000000010d157824 */ /* 0x000fe200078e029c */
[----:B------:R-:W-:Y:S02]  /*4e00*/  SEL R0, RZ, 0x1, P0 ;  /* 0x00000001ff007807 */ /* 0x000fe40000000000 */
[----:B------:R-:W-:Y:S01]  /*4e10*/  LOP3.LUT R31, R31, 0x1, RZ, 0x3c, !PT ;  /* 0x000000011f1f7812 */ /* 0x000fe200078e3cff */
[----:B------:R-:W-:Y:S01]  /*4e20*/  IMAD.U32 R10, RZ, RZ, UR9 ;  /* 0x00000009ff0a7e24 */ /* 0x000fe2000f8e00ff */
[----:B------:R-:W-:Y:S01]  /*4e30*/  @!UP1 UIADD3 UR9, UPT, UPT, UR6, 0x70, URZ ;  /* 0x0000007006099890 */ /* 0x000fe2000fffe0ff */
[----:B------:R-:W-:Y:S02]  /*4e40*/  LOP3.LUT R29, R29, R0, RZ, 0x3c, !PT ;  /* 0x000000001d1d7212 */ /* 0x000fe400078e3cff */
[----:B------:R-:W-:Y:S02]  /*4e50*/  SEL R30, R30, RZ, P0 ;  /* 0x000000ff1e1e7207 */ /* 0x000fe40000000000 */
[----:B------:R-:W-:Y:S01]  /*4e60*/  IMAD.U32 R11, RZ, RZ, UR8 ;  /* 0x00000008ff0b7e24 */ /* 0x000fe2000f8e00ff */
[----:B------:R-:W-:Y:S01]  /*4e70*/  @!P4 R2UR UR18, R10 ;  /* 0x000000000a12c2ca */ /* 0x000fe200000e0000 */
[----:B------:R-:W-:Y:S01]  /*4e80*/  @!UP1 UIADD3 UR8, UPT, UPT, UR6, 0x8400, URZ ;  /* 0x0000840006089890 */ /* 0x000fe2000fffe0ff */
[----:B------:R-:W-:Y:S02]  /*4e90*/  VOTEU.ALL UP1, P4 ;  /* 0x0000000000ff7886 */ /* 0x000fe40002020000 */
[----:B------:R-:W-:Y:S11]  /*4ea0*/  @!P4 R2UR UR19, R11 ;  /* 0x000000000b13c2ca */ /* 0x000ff600000e0000 */
[----:B------:R-:W-:Y:S02]  /*4eb0*/  @!UPT UIADD3 URZ, UPT, UPT, URZ, URZ, URZ ;  /* 0x000000fffffff290 */ /* 0x000fe4000fffe0ff */
[----:B------:R4:W-:Y:S01]  /*4ec0*/  @!UP1 UTMALDG.3D [UR8], [UR18], desc[UR20] ;  /* 0x00001408120095b4 */ /* 0x0009e20008011000 */
[----:B------:R4:W-:Y:S01]  /*4ed0*/  @!P4 SYNCS.ARRIVE.TRANS64.RED.A0TR RZ, [UR6+0x70], R23 ;  /* 0x00007017ffffc9a7 */ /* 0x0009e20008300406 */
[----:B------:R-:W-:Y:S01]  /*4ee0*/  UPLOP3.LUT UP1, UPT, UPT, UPT, UPT, 0x80, 0x8 ;  /* 0x000000000008789c */ /* 0x000fe20003f2f070 */
[----:B------:R-:W-:Y:S01]  /*4ef0*/  SYNCS.ARRIVE.TRANS64.RED.A1T0 RZ, [UR7], RZ ;  /* 0x000000ffffff79a7 */ /* 0x000fe20008100407 */
[----:B------:R-:W-:Y:S09]  /*4f00*/  @P3 BRA `(.L_x_95) ;  /* 0xfffffff000f03947 */ /* 0x000ff2000383ffff */
[----:B------:R-:W-:-:S04]  /*4f10*/  SHF.L.U32 R3, R31, 0x1f, RZ ;  /* 0x0000001f1f037819 */ /* 0x000fc800000006ff */
[----:B------:R-:W1:Y:S02]  /*4f20*/  SYNCS.PHASECHK.TRANS64.TRYWAIT P0, [UR6+0x78], R3 ;  /* 0x00007803ff0075a7 */ /* 0x000e640008001106 */
[----:B-1----:R-:W-:Y:S05]  /*4f30*/  @!P0 BRA `(.L_x_96) ;  /* 0x00000058009c8947 */ /* 0x002fea0003800000 */
.L_x_179:
[----:B------:R-:W2:Y:S02]  /*4f40*/  SYNCS.PHASECHK.TRANS64.TRYWAIT P0, [UR6+0x80], R3 ;  /* 0x00008003ff0075a7 */ /* 0x000ea40008001106 */
[----:B--2---:R-:W-:Y:S05]  /*4f50*/  @!P0 BRA `(.L_x_97) ;  /* 0x0000005800ac8947 */ /* 0x004fea0003800000 */
.L_x_181:
[----:B-1----:R-:W-:-:S07]  /*4f60*/  MOV R0, UR6 ;  /* 0x0000000600007c02 */ /* 0x002fce0008000f00 */
.L_x_98:
[----:B-1----:R-:W-:-:S04]  /*4f70*/  SHF.L.U32 R3, R31, 0x1f, RZ ;  /* 0x0000001f1f037819 */ /* 0x002fc800000006ff */
[----:B------:R1:W2:Y:S03]  /*4f80*/  SYNCS.PHASECHK.TRANS64.TRYWAIT P0, [R0+URZ+0x88], R3 ;  /* 0x00008803000075a7 */ /* 0x0002a600080011ff */
[----:B--2---:R-:W-:Y:S05]  /*4f90*/  @!P0 NANOSLEEP.SYNCS 0x989680 ;  /* 0x009896800000895d */ /* 0x004fea0003900000 */
[----:B------:R-:W2:Y:S02]  /*4fa0*/  @!P0 SYNCS.PHASECHK.TRANS64 P0, [R0+URZ+0x88], R3 ;  /* 0x00008803000085a7 */ /* 0x000ea400080010ff */
[----:B--2-4-:R-:W-:Y:S05]  /*4fb0*/  @P0 EXIT ;  /* 0x000000000000094d */ /* 0x014fea0003800000 */
[----:B------:R-:W-:Y:S05]  /*4fc0*/  BRA `(.L_x_98) ;  /* 0xfffffffc00e87947 */ /* 0x000fea000383ffff */
.L_x_85:
[----:B------:R-:W-:-:S06]  /*4fd0*/  UISETP.GE.AND UP1, UPT, UR10, 0x4, UPT ;  /* 0x000000040a00788c */ /* 0x000fcc000bf26270 */
[----:B------:R-:W-:-:S13]  /*4fe0*/  PLOP3.LUT P0, PT, PT, PT, UP1, 0x80, 0x8 ;  /* 0x000000000008781c */ /* 0x000fda0003f0f018 */
[----:B------:R-:W-:Y:S05]  /*4ff0*/  @!P0 EXIT ;  /* 0x000000000000894d */ /* 0x000fea0003800000 */
[----:B------:R-:W-:Y:S01]  /*5000*/  BAR.SYNC.DEFER_BLOCKING 0x6, 0xa0 ;  /* 0x0182800000007b1d */ /* 0x000fe20000010000 */
[C---:B------:R-:W-:Y:S01]  /*5010*/  IMAD.SHL.U32 R5, R170.reuse, 0x40, RZ ;  /* 0x00000040aa057824 */ /* 0x040fe200078e00ff */
[C---:B------:R-:W-:Y:S01]  /*5020*/  LOP3.LUT R161, R170.reuse, 0x1, RZ, 0xc0, !PT ;  /* 0x00000001aaa17812 */ /* 0x040fe200078ec0ff */
[C---:B------:R-:W-:Y:S02]  /*5030*/  IMAD.U32 R2, R170.reuse, 0x10000, RZ ;  /* 0x00010000aa027824 */ /* 0x040fe400078e00ff */
[----:B------:R-:W-:Y:S02]  /*5040*/  HFMA2 R167, -RZ, RZ, 0, 5.9604644775390625e-08 ;  /* 0x00000001ffa77431 */ /* 0x000fe400000001ff */
[----:B------:R-:W-:Y:S01]  /*5050*/  IMAD.SHL.U32 R160, R170, 0x8, RZ ;  /* 0x00000008aaa07824 */ /* 0x000fe200078e00ff */
[----:B------:R-:W-:Y:S01]  /*5060*/  UMOV UR48, 0x400 ;  /* 0x0000040000307882 */ /* 0x000fe20000000000 */
[----:B------:R-:W1:Y:S01]  /*5070*/  LDC R159, c[0x0][0x370] ;  /* 0x0000dc00ff9f7b82 */ /* 0x000e620000000800 */
[----:B------:R-:W-:Y:S01]  /*5080*/  ULEA UR48, UR37, UR48, 0x18 ;  /* 0x0000003025307291 */ /* 0x000fe2000f8ec0ff */
[----:B------:R-:W-:Y:S01]  /*5090*/  ISETP.NE.U32.AND P0, PT, R161, 0x1, PT ;  /* 0x00000001a100780c */ /* 0x000fe20003f05070 */
[----:B------:R-:W-:Y:S01]  /*50a0*/  IMAD.MOV.U32 R169, RZ, RZ, 0x2 ;  /* 0x00000002ffa97424 */ /* 0x000fe200078e00ff */
[----:B------:R-:W-:Y:S01]  /*50b0*/  LOP3.LUT R7, R5, 0x1c0, RZ, 0xc0, !PT ;  /* 0x000001c005077812 */ /* 0x000fe200078ec0ff */
[----:B------:R-:W-:Y:S01]  /*50c0*/  UIADD3 UR4, UPT, UPT, UR48, 0x400, URZ ;  /* 0x0000040030047890 */ /* 0x000fe2000fffe0ff */
[----:B------:R-:W-:Y:S01]  /*50d0*/  LOP3.LUT R2, R2, 0x600000, RZ, 0xc0, !PT ;  /* 0x0060000002027812 */ /* 0x000fe200078ec0ff */
[----:B------:R-:W-:Y:S01]  /*50e0*/  IMAD.MOV.U32 R168, RZ, RZ, 0x4 ;  /* 0x00000004ffa87424 */ /* 0x000fe200078e00ff */
[----:B------:R-:W2:Y:S01]  /*50f0*/  LDC R74, c[0x0][0xb0c] ;  /* 0x0002c300ff4a7b82 */ /* 0x000ea20000000800 */
[----:B------:R-:W-:Y:S01]  /*5100*/  R2P PR, R170, 0x6 ;  /* 0x00000006aa007804 */ /* 0x000fe20000000000 */
[----:B------:R-:W-:Y:S01]  /*5110*/  IMAD.MOV.U32 R79, RZ, RZ, RZ ;  /* 0x000000ffff4f7224 */ /* 0x000fe200078e00ff */
[----:B------:R-:W-:Y:S01]  /*5120*/  LOP3.LUT R160, R7, 0x38, R160, 0xf8, !PT ;  /* 0x0000003807a07812 */ /* 0x000fe200078ef8a0 */
[----:B------:R-:W-:Y:S01]  /*5130*/  IMAD.MOV.U32 R166, RZ, RZ, RZ ;  /* 0x000000ffffa67224 */ /* 0x000fe200078e00ff */
[----:B------:R-:W-:Y:S01]  /*5140*/  P2R R0, PR, RZ, 0x1 ;  /* 0x00000001ff007803 */ /* 0x000fe20000000000 */
[----:B------:R-:W-:Y:S01]  /*5150*/  IMAD.MOV.U32 R173, RZ, RZ, RZ ;  /* 0x000000ffffad7224 */ /* 0x000fe200078e00ff */
[----:B------:R-:W-:Y:S01]  /*5160*/  LOP3.LUT R160, R160, 0x1e00, R5, 0xf8, !PT ;  /* 0x00001e00a0a07812 */ /* 0x000fe200078ef805 */
[----:B------:R-:W3:Y:S01]  /*5170*/  LDC R157, c[0x0][0xb20] ;  /* 0x0002c800ff9d7b82 */ /* 0x000ee20000000800 */
[----:B------:R-:W4:Y:S01]  /*5180*/  LDS R3, [UR48+0x130] ;  /* 0x00013030ff037984 */ /* 0x000f220008000800 */
[----:B------:R-:W-:Y:S01]  /*5190*/  LOP3.LUT R170, R170, 0x60, RZ, 0xc0, !PT ;  /* 0x00000060aaaa7812 */ /* 0x000fe200078ec0ff */
[----:B------:R-:W-:Y:S01]  /*51a0*/  IMAD.U32 R163, RZ, RZ, UR4 ;  /* 0x00000004ffa37e24 */ /* 0x000fe2000f8e00ff */
[----:B------:R-:W-:Y:S01]  /*51b0*/  MOV R165, RZ ;  /* 0x000000ff00a57202 */ /* 0x000fe20000000f00 */
[----:B------:R-:W1:Y:S01]  /*51c0*/  LDCU.64 UR52, c[0x0][0x348] ;  /* 0x00006900ff3477ac */ /* 0x000e620008000a00 */
[----:B------:R-:W-:-:S02]  /*51d0*/  SEL R169, R169, 0xfffffffe, !P1 ;  /* 0xfffffffea9a97807 */ /* 0x000fc40004800000 */
[----:B------:R-:W1:Y:S01]  /*51e0*/  LDC R73, c[0x0][0xb30] ;  /* 0x0002cc00ff497b82 */ /* 0x000e620000000800 */
[----:B------:R-:W-:Y:S01]  /*51f0*/  SEL R168, R168, 0xfffffffc, !P2 ;  /* 0xfffffffca8a87807 */ /* 0x000fe20005000000 */
[----:B------:R-:W1:Y:S01]  /*5200*/  LDCU.64 UR38, c[0x0][0x888] ;  /* 0x00011100ff2677ac */ /* 0x000e620008000a00 */
[----:B------:R-:W1:Y:S05]  /*5210*/  LDCU.64 UR44, c[0x0][0x890] ;  /* 0x00011200ff2c77ac */ /* 0x000e6a0008000a00 */
[----:B------:R-:W1:Y:S01]  /*5220*/  LDC.64 R152, c[0x0][0xb10] ;  /* 0x0002c400ff987b82 */ /* 0x000e620000000a00 */
[----:B------:R-:W-:Y:S01]  /*5230*/  UMOV UR50, URZ ;  /* 0x000000ff00327c82 */ /* 0x000fe20008000000 */
[----:B------:R-:W-:-:S06]  /*5240*/  UMOV UR49, URZ ;  /* 0x000000ff00317c82 */ /* 0x000fcc0008000000 */
[----:B------:R-:W1:Y:S08]  /*5250*/  LDC.64 R70, c[0x0][0xb18] ;  /* 0x0002c600ff467b82 */ /* 0x000e700000000a00 */
[----:B------:R-:W1:Y:S08]  /*5260*/  LDC.64 R68, c[0x0][0xb28] ;  /* 0x0002ca00ff447b82 */ /* 0x000e700000000a00 */
[----:B------:R-:W1:Y:S01]  /*5270*/  LDC.64 R150, c[0x0][0x8b0] ;  /* 0x00022c00ff967b82 */ /* 0x000e620000000a00 */
[----:B----4-:R-:W-:-:S07]  /*5280*/  IMAD.IADD R2, R3, 0x1, R2 ;  /* 0x0000000103027824 */ /* 0x010fce00078e0202 */
[----:B------:R-:W4:Y:S08]  /*5290*/  LDC.64 R148, c[0x0][0x8a8] ;  /* 0x00022a00ff947b82 */ /* 0x000f300000000a00 */
[----:B--23--:R-:W1:Y:S02]  /*52a0*/  LDC R158, c[0x0][0x374] ;  /* 0x0000dd00ff9e7b82 */ /* 0x00ce640000000800 */
.L_x_135:
[----:B------:R-:W-:Y:S02]  /*52b0*/  LEA R0, R173, UR48, 0x3 ;  /* 0x00000030ad007c11 */ /* 0x000fe4000f8e18ff */
[----:B------:R-:W-:Y:S02]  /*52c0*/  SHF.L.U32 R3, R165, 0x1f, RZ ;  /* 0x0000001fa5037819 */ /* 0x000fe400000006ff */
[----:B-1----:R-:W-:Y:S02]  /*52d0*/  LEA R16, R173, UR48, 0x4 ;  /* 0x00000030ad107c11 */ /* 0x002fe4000f8e20ff */
[----:B------:R-:W2:Y:S02]  /*52e0*/  SYNCS.PHASECHK.TRANS64.TRYWAIT P0, [R0+URZ+0xa0], R3 ;  /* 0x0000a003000075a7 */ /* 0x000ea400080011ff */
[----:B--2---:R-:W-:Y:S05]  /*52f0*/  @!P0 BRA `(.L_x_99) ;  /* 0x0000005400dc8947 */ /* 0x004fea0003800000 */
.L_x_182:
[----:B------:R-:W3:Y:S01]  /*5300*/  LDC.64 R14, c[0x0][0xb10] ;  /* 0x0002c400ff0e7b82 */ /* 0x000ee20000000a00 */
[----:B------:R-:W4:Y:S01]  /*5310*/  LDS.128 R16, [R16+0x110] ;  /* 0x0001100010107984 */ /* 0x000f220000000c00 */
[----:B-1----:R-:W-:Y:S01]  /*5320*/  ISETP.NE.AND P1, PT, R73, 0x1, PT ;  /* 0x000000014900780c */ /* 0x002fe20003f25270 */
[----:B--2---:R-:W-:Y:S01]  /*5330*/  VIADD R0, R0, 0xb0 ;  /* 0x000000b000007836 */ /* 0x004fe20000000000 */
[----:B------:R-:W-:Y:S04]  /*5340*/  ISETP.GE.AND P0, PT, R72, 0x1, PT ;  /* 0x000000014800780c */ /* 0x000fe80003f06270 */
[----:B------:R-:W1:Y:S01]  /*5350*/  LDC.64 R12, c[0x0][0xb18] ;  /* 0x0002c600ff0c7b82 */ /* 0x000e620000000a00 */
[----:B------:R-:W-:Y:S01]  /*5360*/  PRMT R0, RZ, 0x654, R0 ;  /* 0x00000654ff007816 */ /* 0x000fe20000000000 */
[----:B------:R-:W-:Y:S01]  /*5370*/  @!PT LDS RZ, [RZ] ;  /* 0x00000000fffff984 */ /* 0x000fe20000000800 */
[----:B------:R-:W-:Y:S01]  /*5380*/  @!PT LDS RZ, [RZ] ;  /* 0x00000000fffff984 */ /* 0x000fe20000000800 */
[----:B------:R-:W-:Y:S01]  /*5390*/  @!PT LDS RZ, [RZ] ;  /* 0x00000000fffff984 */ /* 0x000fe20000000800 */
[----:B------:R-:W-:Y:S01]  /*53a0*/  @!PT LDS RZ, [RZ] ;  /* 0x00000000fffff984 */ /* 0x000fe20000000800 */
[----:B------:R2:W-:Y:S06]  /*53b0*/  MEMBAR.ALL.CTA ;  /* 0x0000000000007992 */ /* 0x0005ec0000008000 */
[----:B--2---:R-:W2:Y:S01]  /*53c0*/  FENCE.VIEW.ASYNC.S ;  /* 0x00000000000073c6 */ /* 0x004ea20000000000 */
[----:B------:R-:W1:Y:S08]  /*53d0*/  @!P1 LDC R11, c[0x0][0xb20] ;  /* 0x0002c800ff0b9b82 */ /* 0x000e700000000800 */
[----:B------:R-:W1:Y:S01]  /*53e0*/  @!P1 LDC R10, c[0x0][0xb0c] ;  /* 0x0002c300ff0a9b82 */ /* 0x000e620000000800 */
[----:B--2---:R2:W-:Y:S01]  /*53f0*/  SYNCS.ARRIVE.TRANS64.RED.A1T0 RZ, [R0+URZ], RZ ;  /* 0x000000ff00ff79a7 */ /* 0x0045e200081004ff */
[----:B----4-:R-:W-:Y:S04]  /*5400*/  LOP3.LUT P4, RZ, R18, 0x1, RZ, 0xc0, !PT ;  /* 0x0000000112ff7812 */ /* 0x010fe8000788c0ff */
[----:B------:R-:W-:Y:S09]  /*5410*/  P2R R171, PR, RZ, 0x10 ;  /* 0x00000010ffab7803 */ /* 0x000ff20000000000 */
[----:B------:R-:W-:Y:S02]  /*5420*/  @P4 MOV R77, R16 ;  /* 0x00000010004d4202 */ /* 0x000fe40000000f00 */
[----:B------:R-:W-:Y:S01]  /*5430*/  @P4 LOP3.LUT R75, R17, 0xffff, RZ, 0xc0, !PT ;  /* 0x0000ffff114b4812 */ /* 0x000fe200078ec0ff */
[----:B--23--:R-:W-:Y:S06]  /*5440*/  @!P0 BRA `(.L_x_100) ;  /* 0x0000000000a48947 */ /* 0x00cfec0003800000 */
[----:B------:R-:W-:Y:S01]  /*5450*/  IMAD.HI.U32 R24, R158, R71, RZ ;  /* 0x000000479e187227 */ /* 0x000fe200078e00ff */
[----:B------:R-:W-:Y:S02]  /*5460*/  ISETP.NE.AND P0, PT, R70, 0x1, PT ;  /* 0x000000014600780c */ /* 0x000fe40003f05270 */
[----:B------:R-:W-:Y:S01]  /*5470*/  ISETP.NE.AND P2, PT, R72, 0x1, PT ;  /* 0x000000014800780c */ /* 0x000fe20003f45270 */
[-C--:B------:R-:W-:Y:S01]  /*5480*/  IMAD.HI.U32 R22, R159, R152.reuse, RZ ;  /* 0x000000989f167227 */ /* 0x080fe200078e00ff */
[----:B------:R-:W-:Y:S02]  /*5490*/  SHF.R.U32.HI R23, RZ, R157, R24 ;  /* 0x0000009dff177219 */ /* 0x000fe40000011618 */
[----:B------:R-:W-:Y:S01]  /*54a0*/  ISETP.NE.AND P3, PT, R74, 0x1, PT ;  /* 0x000000014a00780c */ /* 0x000fe20003f65270 */
[----:B------:R-:W-:Y:S01]  /*54b0*/  IMAD.HI.U32 R28, R75, R71, RZ ;  /* 0x000000474b1c7227 */ /* 0x000fe200078e00ff */
[----:B------:R-:W-:Y:S02]  /*54c0*/  SHF.R.U32.HI R22, RZ, R153, R22 ;  /* 0x00000099ff167219 */ /* 0x000fe40000011616 */
[----:B------:R-:W-:Y:S01]  /*54d0*/  SEL R3, R158, R23, !P0 ;  /* 0x000000179e037207 */ /* 0x000fe20004000000 */
[----:B------:R-:W-:Y:S01]  /*54e0*/  IMAD.HI.U32 R26, R77, R152, RZ ;  /* 0x000000984d1a7227 */ /* 0x000fe200078e00ff */
[----:B------:R-:W-:Y:S03]  /*54f0*/  SEL R7, R159, R22, !P3 ;  /* 0x000000169f077207 */ /* 0x000fe60005800000 */
[-C--:B------:R-:W-:Y:S01]  /*5500*/  IMAD.HI.U32 R22, R3, R68.reuse, RZ ;  /* 0x0000004403167227 */ /* 0x080fe200078e00ff */
[----:B------:R-:W-:Y:S03]  /*5510*/  SHF.R.U32.HI R26, RZ, R153, R26 ;  /* 0x00000099ff1a7219 */ /* 0x000fe6000001161a */
[----:B------:R-:W-:Y:S01]  /*5520*/  IMAD.HI.U32 R24, R7, R68, RZ ;  /* 0x0000004407187227 */ /* 0x000fe200078e00ff */
[----:B------:R-:W-:Y:S02]  /*5530*/  @P2 SHF.R.U32.HI R3, RZ, R69, R22 ;  /* 0x00000045ff032219 */ /* 0x000fe40000011616 */
[----:B------:R-:W-:Y:S02]  /*5540*/  SHF.R.U32.HI R22, RZ, R157, R28 ;  /* 0x0000009dff167219 */ /* 0x000fe4000001161c */
[----:B------:R-:W-:Y:S01]  /*5550*/  @P2 SHF.R.U32.HI R7, RZ, R69, R24 ;  /* 0x00000045ff072219 */ /* 0x000fe20000011618 */
[C---:B------:R-:W-:Y:S01]  /*5560*/  IMAD R4, R72.reuse, R3, RZ ;  /* 0x0000000348047224 */ /* 0x040fe200078e02ff */
[----:B------:R-:W-:Y:S02]  /*5570*/  SEL R5, R75, R22, !P0 ;  /* 0x000000164b057207 */ /* 0x000fe40004000000 */
[----:B------:R-:W-:Y:S01]  /*5580*/  SEL R3, R77, R26, !P3 ;  /* 0x0000001a4d037207 */ /* 0x000fe20005800000 */
[----:B------:R-:W-:Y:S01]  /*5590*/  IMAD R6, R72, R7, RZ ;  /* 0x0000000748067224 */ /* 0x000fe200078e02ff */
[C---:B------:R-:W-:Y:S01]  /*55a0*/  ISETP.GE.AND P0, PT, R5.reuse, R4, PT ;  /* 0x000000040500720c */ /* 0x040fe20003f06270 */
[----:B------:R-:W-:Y:S03]  /*55b0*/  IMAD.HI.U32 R8, R5, R68, RZ ;  /* 0x0000004405087227 */ /* 0x000fe600078e00ff */
[----:B------:R-:W-:Y:S01]  /*55c0*/  ISETP.GE.OR P0, PT, R3, R6, P0 ;  /* 0x000000060300720c */ /* 0x000fe20000706670 */
[----:B------:R-:W-:Y:S01]  /*55d0*/  IMAD.MOV R6, RZ, RZ, -R3 ;  /* 0x000000ffff067224 */ /* 0x000fe200078e0a03 */
[-C--:B------:R-:W-:Y:S03]  /*55e0*/  SHF.R.U32.HI R8, RZ, R69.reuse, R8 ;  /* 0x00000045ff087219 */ /* 0x080fe60000011608 */
[----:B------:R-:W-:Y:S01]  /*55f0*/  IMAD R77, R74, R6, R77 ;  /* 0x000000064a4d7224 */ /* 0x000fe200078e024d */
[----:B------:R-:W-:Y:S05]  /*5600*/  SEL R9, R5, R8, !P2 ;  /* 0x0000000805097207 */ /* 0x000fea0005000000 */
[----:B------:R-:W-:Y:S02]  /*5610*/  IMAD.MOV R8, RZ, RZ, -R9 ;  /* 0x000000ffff087224 */ /* 0x000fe400078e0a09 */
[C---:B------:R-:W-:Y:S04]  /*5620*/  @!P0 IMAD.HI.U32 R4, R3.reuse, R68, RZ ;  /* 0x0000004403048227 */ /* 0x040fe800078e00ff */
[----:B------:R-:W-:Y:S01]  /*5630*/  IMAD R8, R72, R8, R5 ;  /* 0x0000000848087224 */ /* 0x000fe200078e0205 */
[----:B------:R-:W-:Y:S04]  /*5640*/  @!P0 SHF.R.U32.HI R4, RZ, R69, R4 ;  /* 0x00000045ff048219 */ /* 0x000fe80000011604 */
[----:B------:R-:W-:Y:S02]  /*5650*/  @!P0 SEL R0, R3, R4, !P2 ;  /* 0x0000000403008207 */ /* 0x000fe40005000000 */
[----:B------:R-:W-:Y:S02]  /*5660*/  IADD3 R4, PT, PT, -R5, RZ, RZ ;  /* 0x000000ff05047210 */ /* 0x000fe40007ffe1ff */
[----:B------:R-:W-:Y:S01]  /*5670*/  @!P0 IADD3 R9, PT, PT, R9, -R0, RZ ;  /* 0x8000000009098210 */ /* 0x000fe20007ffe0ff */
[----:B------:R-:W-:Y:S02]  /*5680*/  @!P0 IMAD R0, R7, R8, R0 ;  /* 0x0000000807008224 */ /* 0x000fe400078e0200 */
[----:B------:R-:W-:Y:S02]  /*5690*/  IMAD R75, R70, R4, R75 ;  /* 0x00000004464b7224 */ /* 0x000fe400078e024b */
[----:B------:R-:W-:Y:S02]  /*56a0*/  @!P0 IMAD R5, R9, R72, R3 ;  /* 0x0000004809058224 */ /* 0x000fe400078e0203 */
[----:B------:R-:W-:Y:S04]  /*56b0*/  @!P0 IMAD.MOV.U32 R3, RZ, RZ, R0 ;  /* 0x000000ffff038224 */ /* 0x000fe800078e0000 */
[----:B------:R-:W-:Y:S02]  /*56c0*/  IMAD R77, R3, R74, R77 ;  /* 0x0000004a034d7224 */ /* 0x000fe400078e024d */
[----:B------:R-:W-:Y:S07]  /*56d0*/  IMAD R75, R5, R70, R75 ;  /* 0x00000046054b7224 */ /* 0x000fee00078e024b */
.L_x_100:
[----:B-1----:R-:W-:Y:S01]  /*56e0*/  @!P1 ISETP.NE.AND P0, PT, R12, 0x1, PT ;  /* 0x000000010c00980c */ /* 0x002fe20003f05270 */
[----:B------:R-:W-:Y:S01]  /*56f0*/  @!P1 IMAD.HI.U32 R4, R75, R13, RZ ;  /* 0x0000000d4b049227 */ /* 0x000fe200078e00ff */
[----:B------:R-:W-:Y:S01]  /*5700*/  R2UR UR42, R21 ;  /* 0x00000000152a72ca */ /* 0x000fe200000e0000 */
[----:B------:R-:W-:Y:S01]  /*5710*/  BSSY.RECONVERGENT B6, `(.L_x_101) ;  /* 0x0000031000067945 */ /* 0x000fe20003800200 */
[----:B------:R-:W-:Y:S01]  /*5720*/  R2UR UR41, R20 ;  /* 0x00000000142972ca */ /* 0x000fe200000e0000 */
[----:B------:R-:W-:Y:S01]  /*5730*/  @!P1 IMAD.HI.U32 R0, R77, R14, RZ ;  /* 0x0000000e4d009227 */ /* 0x000fe200078e00ff */
[----:B------:R-:W-:Y:S02]  /*5740*/  @!P1 SHF.R.U32.HI R4, RZ, R11, R4 ;  /* 0x0000000bff049219 */ /* 0x000fe40000011604 */
[----:B------:R-:W-:Y:S01]  /*5750*/  @!P1 ISETP.NE.AND P2, PT, R10, 0x1, PT ;  /* 0x000000010a00980c */ /* 0x000fe20003f45270 */
[----:B------:R-:W-:Y:S01]  /*5760*/  VIADD R173, R173, 0x1 ;  /* 0x00000001adad7836 */ /* 0x000fe20000000000 */
[----:B------:R-:W-:Y:S02]  /*5770*/  @!P1 SEL R3, R75, R4, !P0 ;  /* 0x000000044b039207 */ /* 0x000fe40004000000 */
[----:B------:R-:W-:Y:S02]  /*5780*/  @!P1 SHF.R.U32.HI R0, RZ, R15, R0 ;  /* 0x0000000fff009219 */ /* 0x000fe40000011600 */
[----:B------:R-:W-:Y:S01]  /*5790*/  LOP3.LUT P0, RZ, R163, 0x3f0, RZ, 0xc0, !PT ;  /* 0x000003f0a3ff7812 */ /* 0x000fe2000780c0ff */
[----:B------:R-:W-:Y:S01]  /*57a0*/  USHF.L.U32 UR42, UR42, 0x7, URZ ;  /* 0x000000072a2a7899 */ /* 0x000fe200080006ff */
[----:B------:R-:W-:Y:S01]  /*57b0*/  @!P1 SEL R4, R77, R0, !P2 ;  /* 0x000000004d049207 */ /* 0x000fe20005000000 */
[----:B------:R-:W-:Y:S01]  /*57c0*/  UIMAD UR41, UR41, 0xc0, URZ ;  /* 0x000000c0292978a4 */ /* 0x000fe2000f8e02ff */
[----:B------:R-:W-:Y:S03]  /*57d0*/  @P4 SHF.R.U32.HI R164, RZ, 0x10, R17 ;  /* 0x00000010ffa44819 */ /* 0x000fe60000011611 */
[----:B------:R-:W-:Y:S02]  /*57e0*/  @!P1 IMAD.IADD R0, R3, 0x1, -R4 ;  /* 0x0000000103009824 */ /* 0x000fe400078e0a04 */
[----:B------:R-:W-:Y:S02]  /*57f0*/  @!P1 IMAD.IADD R3, R4, 0x1, -R3 ;  /* 0x0000000104039824 */ /* 0x000fe400078e0a03 */
[----:B------:R-:W-:Y:S02]  /*5800*/  @!P1 IMAD R77, R0, R10, R77 ;  /* 0x0000000a004d9224 */ /* 0x000fe400078e024d */
[----:B------:R-:W-:Y:S01]  /*5810*/  @!P1 IMAD R75, R3, R12, R75 ;  /* 0x0000000c034b9224 */ /* 0x000fe200078e024b */
[----:B------:R-:W-:Y:S06]  /*5820*/  @!P0 BRA `(.L_x_102) ;  /* 0x00000000007c8947 */ /* 0x000fec0003800000 */
[----:B------:R-:W1:Y:S01]  /*5830*/  LDCU.64 UR8, c[0x4][0x80] ;  /* 0x01001000ff0877ac */ /* 0x000e620008000a00 */
[----:B------:R-:W-:Y:S01]  /*5840*/  MOV R16, 0x0 ;  /* 0x0000000000107802 */ /* 0x000fe20000000f00 */
[----:B------:R-:W-:Y:S02]  /*5850*/  HFMA2 R12, -RZ, RZ, 0, 5.9604644775390625e-08 ;  /* 0x00000001ff0c7431 */ /* 0x000fe400000001ff */
[----:B------:R-:W-:Y:S01]  /*5860*/  IMAD.MOV.U32 R8, RZ, RZ, 0x70 ;  /* 0x00000070ff087424 */ /* 0x000fe200078e00ff */
[----:B------:R2:W3:Y:S01]  /*5870*/  LDC.64 R14, c[0x4][R16] ;  /* 0x01000000100e7b82 */ /* 0x0004e20000000a00 */
[----:B------:R-:W4:Y:S01]  /*5880*/  LDCU.64 UR6, c[0x4][0x88] ;  /* 0x01001100ff0677ac */ /* 0x000f220008000a00 */
[----:B------:R-:W-:Y:S01]  /*5890*/  IMAD.MOV.U32 R13, RZ, RZ, RZ ;  /* 0x000000ffff0d7224 */ /* 0x000fe200078e00ff */
[----:B------:R-:W2:Y:S01]  /*58a0*/  LDCU.64 UR4, c[0x4][0x8] ;  /* 0x01000100ff0477ac */ /* 0x000ea20008000a00 */
[----:B-1----:R-:W-:Y:S01]  /*58b0*/  MOV R5, UR9 ;  /* 0x0000000900057c02 */ /* 0x002fe20008000f00 */
[----:B------:R-:W-:Y:S01]  /*58c0*/  IMAD.U32 R4, RZ, RZ, UR8 ;  /* 0x00000008ff047e24 */ /* 0x000fe2000f8e00ff */
[----:B----4-:R-:W-:Y:S01]  /*58d0*/  MOV R7, UR7 ;  /* 0x0000000700077c02 */ /* 0x010fe20008000f00 */
[----:B------:R-:W-:Y:S01]  /*58e0*/  IMAD.U32 R6, RZ, RZ, UR6 ;  /* 0x00000006ff067e24 */ /* 0x000fe2000f8e00ff */
[----:B--2---:R-:W-:Y:S01]  /*58f0*/  MOV R11, UR5 ;  /* 0x00000005000b7c02 */ /* 0x004fe20008000f00 */
[----:B------:R-:W-:Y:S02]  /*5900*/  IMAD.U32 R10, RZ, RZ, UR4 ;  /* 0x00000004ff0a7e24 */ /* 0x000fe4000f8e00ff */
[----:B------:R-:W-:Y:S07]  /*5910*/  LEPC R20, `(.L_x_103) ;  /* 0x000000001014794e */ /* 0x000fee0000000000 */
[----:B---3-5:R-:W-:Y:S05]  /*5920*/  CALL.ABS.NOINC R14 ;  /* 0x000000000e007343 */ /* 0x028fea0003c00000 */
.L_x_103:
[----:B------:R-:W1:Y:S01]  /*5930*/  LDCU.64 UR8, c[0x4][0x80] ;  /* 0x01001000ff0877ac */ /* 0x000e620008000a00 */
[----:B------:R-:W2:Y:S01]  /*5940*/  LDC.64 R16, c[0x4][R16] ;  /* 0x0100000010107b82 */ /* 0x000ea20000000a00 */
[----:B------:R-:W-:Y:S02]  /*5950*/  HFMA2 R12, -RZ, RZ, 0, 5.9604644775390625e-08 ;  /* 0x00000001ff0c7431 */ /* 0x000fe400000001ff */
[----:B------:R-:W-:Y:S02]  /*5960*/  IMAD.MOV.U32 R8, RZ, RZ, 0x70 ;  /* 0x00000070ff087424 */ /* 0x000fe400078e00ff */
[----:B------:R-:W-:Y:S01]  /*5970*/  IMAD.MOV.U32 R13, RZ, RZ, RZ ;  /* 0x000000ffff0d7224 */ /* 0x000fe200078e00ff */
[----:B------:R-:W3:Y:S01]  /*5980*/  LDCU.64 UR6, c[0x4][0x88] ;  /* 0x01001100ff0677ac */ /* 0x000ee20008000a00 */
[----:B------:R-:W4:Y:S01]  /*5990*/  LDCU.64 UR4, c[0x4][0x8] ;  /* 0x01000100ff0477ac */ /* 0x000f220008000a00 */
[----:B-1----:R-:W-:Y:S02]  /*59a0*/  MOV R4, UR8 ;  /* 0x0000000800047c02 */ /* 0x002fe40008000f00 */
[----:B------:R-:W-:Y:S02]  /*59b0*/  MOV R5, UR9 ;  /* 0x0000000900057c02 */ /* 0x000fe40008000f00 */
[----:B---3--:R-:W-:Y:S01]  /*59c0*/  MOV R7, UR7 ;  /* 0x0000000700077c02 */ /* 0x008fe20008000f00 */
[----:B------:R-:W-:Y:S01]  /*59d0*/  IMAD.U32 R6, RZ, RZ, UR6 ;  /* 0x00000006ff067e24 */ /* 0x000fe2000f8e00ff */
[----:B----4-:R-:W-:Y:S01]  /*59e0*/  MOV R11, UR5 ;  /* 0x00000005000b7c02 */ /* 0x010fe20008000f00 */
[----:B------:R-:W-:Y:S02]  /*59f0*/  IMAD.U32 R10, RZ, RZ, UR4 ;  /* 0x00000004ff0a7e24 */ /* 0x000fe4000f8e00ff */
[----:B------:R-:W-:Y:S07]  /*5a00*/  LEPC R20, `(.L_x_102) ;  /* 0x000000001014794e */ /* 0x000fee0000000000 */
[----:B--2---:R-:W-:Y:S05]  /*5a10*/  CALL.ABS.NOINC R16 ;  /* 0x0000000010007343 */ /* 0x004fea0003c00000 */
.L_x_102:
[----:B------:R-:W-:Y:S05]  /*5a20*/  BSYNC.RECONVERGENT B6 ;  /* 0x0000000000067941 */ /* 0x000fea0003800200 */
.L_x_101:
[----:B------:R-:W-:Y:S01]  /*5a30*/  ISETP.NE.U32.AND P4, PT, R150, RZ, PT ;  /* 0x000000ff9600720c */ /* 0x000fe20003f85070 */
[----:B------:R-:W-:Y:S01]  /*5a40*/  UISETP.NE.AND UP2, UPT, UR51, URZ, UPT ;  /* 0x000000ff3300728c */ /* 0x000fe2000bf45270 */
[----:B------:R-:W-:Y:S01]  /*5a50*/  ISETP.NE.U32.AND P2, PT, RZ, UR38, PT ;  /* 0x00000026ff007c0c */ /* 0x000fe2000bf45070 */
[----:B------:R-:W-:Y:S01]  /*5a60*/  UISETP.NE.U32.AND UP1, UPT, UR44, URZ, UPT ;  /* 0x000000ff2c00728c */ /* 0x000fe2000bf25070 */
[----:B------:R-:W-:Y:S01]  /*5a70*/  ISETP.NE.AND.EX P4, PT, R151, RZ, PT, P4 ;  /* 0x000000ff9700720c */ /* 0x000fe20003f85340 */
[----:B------:R-:W-:Y:S01]  /*5a80*/  UPLOP3.LUT UP0, UPT, UPT, UPT, UPT, 0x40, 0x4 ;  /* 0x000000000004789c */ /* 0x000fe20003f0e870 */
[----:B------:R-:W-:Y:S01]  /*5a90*/  ISETP.NE.AND.EX P2, PT, RZ, UR39, PT, P2 ;  /* 0x00000027ff007c0c */ /* 0x000fe2000bf45320 */
[----:B------:R-:W-:Y:S01]  /*5aa0*/  UISETP.NE.AND.EX UP1, UPT, UR45, URZ, UPT, UP1 ;  /* 0x000000ff2d00728c */ /* 0x000fe2000bf25310 */
[----:B------:R-:W-:Y:S04]  /*5ab0*/  PLOP3.LUT P1, PT, PT, PT, UP2, 0x80, 0x8 ;  /* 0x000000000008781c */ /* 0x000fe80003f2f028 */
[----:B------:R-:W-:Y:S06]  /*5ac0*/  @UP2 UPLOP3.LUT UP0, UPT, UPT, UPT, UP1, 0x80, 0x8 ;  /* 0x000000000008289c */ /* 0x000fec0003f0f010 */
[----:B------:R-:W-:Y:S01]  /*5ad0*/  PLOP3.LUT P0, PT, PT, PT, UP0, 0x80, 0x8 ;  /* 0x000000000008781c */ /* 0x000fe20003f0f008 */
[----:B------:R-:W-:Y:S01]  /*5ae0*/  @!UPT UIADD3 URZ, UPT, UPT, URZ, URZ, URZ ;  /* 0x000000fffffff290 */ /* 0x000fe2000fffe0ff */
[----:B------:R-:W-:Y:S11]  /*5af0*/  BRA.U !UP1, `(.L_x_104) ;  /* 0x0000000109387547 */ /* 0x000ff6000b800000 */
[----:B------:R-:W-:Y:S01]  /*5b00*/  UISETP.NE.U32.AND UP0, UPT, UR38, URZ, UPT ;  /* 0x000000ff2600728c */ /* 0x000fe2000bf05070 */
[----:B------:R-:W-:Y:S02]  /*5b10*/  HFMA2 R0, -RZ, RZ, 0, 5.9604644775390625e-08 ;  /* 0x00000001ff007431 */ /* 0x000fe400000001ff */
[----:B------:R-:W-:Y:S01]  /*5b20*/  IMAD.MOV.U32 R155, RZ, RZ, 0x1 ;  /* 0x00000001ff9b7424 */ /* 0x000fe200078e00ff */
[----:B------:R-:W-:Y:S06]  /*5b30*/  UISETP.NE.AND.EX UP0, UPT, UR39, URZ, UPT, UP0 ;  /* 0x000000ff2700728c */ /* 0x000fec000bf05300 */
        /* <DEDUP_REMOVED lines=9> */
[----:B-12---:R-:W-:Y:S02]  /*5bd0*/  @!P3 IMAD.U32 R81, RZ, RZ, UR4 ;  /* 0x00000004ff51be24 */ /* 0x006fe4000f8e00ff */
.L_x_104:
[----:B------:R-:W-:Y:S05]  /*5be0*/  @!P4 BRA `(.L_x_105) ;  /* 0x000000000020c947 */ /* 0x000fea0003800000 */
[----:B------:R-:W-:Y:S04]  /*5bf0*/  ISETP.NE.U32.AND P3, PT, R148, RZ, PT ;  /* 0x000000ff9400720c */ /* 0x000fe80003f65070 */
[----:B------:R-:W-:Y:S11]  /*5c00*/  ISETP.NE.AND.EX P3, PT, R149, RZ, PT, P3 ;  /* 0x000000ff9500720c */ /* 0x000ff60003f65330 */
[----:B------:R-:W-:Y:S02]  /*5c10*/  @!UPT UIADD3 URZ, UPT, UPT, URZ, URZ, URZ ;  /* 0x000000fffffff290 */ /* 0x000fe4000fffe0ff */
[----:B------:R-:W1:Y:S01]  /*5c20*/  @P3 LDC.64 R4, c[0x0][0x8a8] ;  /* 0x00022a00ff043b82 */ /* 0x000e620000000a00 */
[----:B------:R-:W-:Y:S04]  /*5c30*/  @P3 IMAD R0, R150, UR36, RZ ;  /* 0x0000002496003c24 */ /* 0x000fe8000f8e02ff */
[----:B-1----:R-:W-:Y:S05]  /*5c40*/  @P3 IMAD.WIDE R4, R0, 0x4, R4 ;  /* 0x0000000400043825 */ /* 0x002fea00078e0204 */
[----:B-----5:R1:W5:Y:S02]  /*5c50*/  @P3 LDG.E R76, desc[UR46][R4.64] ;  /* 0x0000002e044c3981 */ /* 0x020364000c1e1900 */
[----:B-1----:R-:W2:Y:S02]  /*5c60*/  @!P3 LDC R76, c[0x0][0x8a0] ;  /* 0x00022800ff4cbb82 */ /* 0x002ea40000000800 */
.L_x_105:
[----:B-----5:R-:W-:Y:S01]  /*5c70*/  FSETP.NEU.AND P3, PT, R81, RZ, PT ;  /* 0x000000ff5100720b */ /* 0x020fe20003f6d000 */
[----:B------:R-:W-:Y:S01]  /*5c80*/  IMAD.SHL.U32 R178, R160, 0x2, RZ ;  /* 0x00000002a0b27824 */ /* 0x000fe200078e00ff */
[----:B------:R-:W-:Y:S01]  /*5c90*/  SEL R4, RZ, 0xffffffff, P2 ;  /* 0xffffffffff047807 */ /* 0x000fe20001000000 */
[----:B------:R-:W-:Y:S01]  /*5ca0*/  IMAD.SHL.U32 R108, R168, 0x10, RZ ;  /* 0x00000010a86c7824 */ /* 0x000fe200078e00ff */
[----:B------:R-:W-:Y:S01]  /*5cb0*/  @P1 LOP3.LUT P2, RZ, R155, 0xff, RZ, 0xc0, !PT ;  /* 0x000000ff9bff1812 */ /* 0x000fe2000784c0ff */
[----:B------:R-:W-:Y:S01]  /*5cc0*/  VIADD R87, R178, UR48 ;  /* 0x00000030b2577c36 */ /* 0x000fe20008000000 */
[----:B------:R-:W-:Y:S01]  /*5cd0*/  @P1 SEL R3, RZ, 0xffffffff, P3 ;  /* 0xffffffffff031807 */ /* 0x000fe20001800000 */
[----:B------:R-:W-:Y:S01]  /*5ce0*/  IMAD.SHL.U32 R110, R169, 0x10, RZ ;  /* 0x00000010a96e7824 */ /* 0x000fe200078e00ff */
[----:B------:R-:W-:Y:S01]  /*5cf0*/  LOP3.LUT R167, R167, 0x1, RZ, 0x3c, !PT ;  /* 0x00000001a7a77812 */ /* 0x000fe200078e3cff */
[----:B------:R-:W-:Y:S01]  /*5d00*/  IMAD.IADD R175, R87, 0x1, R108 ;  /* 0x0000000157af7824 */ /* 0x000fe200078e026c */
[----:B------:R-:W-:Y:S01]  /*5d10*/  @P0 SEL R3, R4, R3, !P2 ;  /* 0x0000000304030207 */ /* 0x000fe20005000000 */
[----:B------:R-:W-:Y:S01]  /*5d20*/  BSSY B1, `(.L_x_106) ;  /* 0x000004f000017945 */ /* 0x000fe20003800000 */
[----:B------:R-:W-:Y:S01]  /*5d30*/  LEA R179, R79, UR48, 0x3 ;  /* 0x000000304fb37c11 */ /* 0x000fe2000f8e18ff */
[----:B------:R-:W-:Y:S01]  /*5d40*/  IMAD.MOV.U32 R111, RZ, RZ, 0x1 ;  /* 0x00000001ff6f7424 */ /* 0x000fe200078e00ff */
[----:B------:R-:W-:Y:S01]  /*5d50*/  @P1 LOP3.LUT R3, R3, 0x1, RZ, 0xc0, !PT ;  /* 0x0000000103031812 */ /* 0x000fe200078ec0ff */
[----:B------:R-:W-:Y:S01]  /*5d60*/  IMAD R78, R79, 0xc0, R2 ;  /* 0x000000c04f4e7824 */ /* 0x000fe200078e0202 */
[----:B------:R-:W-:Y:S01]  /*5d70*/  SHF.L.U32 R0, R166, 0x1f, RZ ;  /* 0x0000001fa6007819 */ /* 0x000fe200000006ff */
[----:B------:R-:W-:Y:S01]  /*5d80*/  IMAD.MOV.U32 R109, RZ, RZ, RZ ;  /* 0x000000ffff6d7224 */ /* 0x000fe200078e00ff */
[----:B------:R-:W-:Y:S02]  /*5d90*/  ISETP.NE.U32.OR P5, PT, R3, 0x1, !P1 ;  /* 0x000000010300780c */ /* 0x000fe40004fa5470 */
[----:B------:R-:W-:Y:S02]  /*5da0*/  CS2R R146, SRZ ;  /* 0x0000000000927805 */ /* 0x000fe4000001ff00 */
[----:B------:R-:W-:Y:S02]  /*5db0*/  PLOP3.LUT P2, PT, PT, PT, UP1, 0x80, 0x8 ;  /* 0x000000000008781c */ /* 0x000fe40003f4f018 */
[----:B------:R-:W-:Y:S02]  /*5dc0*/  CS2R R144, SRZ ;  /* 0x0000000000907805 */ /* 0x000fe4000001ff00 */
[----:B------:R-:W-:Y:S02]  /*5dd0*/  SEL R3, RZ, 0xffffffff, P3 ;  /* 0xffffffffff037807 */ /* 0x000fe40001800000 */
[----:B------:R-:W-:Y:S02]  /*5de0*/  CS2R R138, SRZ ;  /* 0x00000000008a7805 */ /* 0x000fe4000001ff00 */
[----:B------:R-:W-:Y:S02]  /*5df0*/  LOP3.LUT P3, R172, R155, 0xff, RZ, 0xc0, !PT ;  /* 0x000000ff9bac7812 */ /* 0x000fe4000786c0ff */
[----:B------:R-:W-:Y:S02]  /*5e00*/  CS2R R136, SRZ ;  /* 0x0000000000887805 */ /* 0x000fe4000001ff00 */
[----:B------:R-:W-:Y:S02]  /*5e10*/  P2R R176, PR, RZ, 0x20 ;  /* 0x00000020ffb07803 */ /* 0x000fe40000000000 */
[----:B------:R-:W-:Y:S02]  /*5e20*/  CS2R R130, SRZ ;  /* 0x0000000000827805 */ /* 0x000fe4000001ff00 */
[----:B------:R-:W-:Y:S02]  /*5e30*/  CS2R R128, SRZ ;  /* 0x0000000000807805 */ /* 0x000fe4000001ff00 */
[----:B------:R-:W-:Y:S02]  /*5e40*/  CS2R R122, SRZ ;  /* 0x00000000007a7805 */ /* 0x000fe4000001ff00 */
[----:B------:R-:W-:Y:S02]  /*5e50*/  CS2R R120, SRZ ;  /* 0x0000000000787805 */ /* 0x000fe4000001ff00 */
[----:B------:R-:W-:Y:S02]  /*5e60*/  @P5 SHF.L.U32 R5, R167, 0x1f, RZ ;  /* 0x0000001fa7055819 */ /* 0x000fe400000006ff */
[----:B------:R-:W-:Y:S02]  /*5e70*/  CS2R R114, SRZ ;  /* 0x0000000000727805 */ /* 0x000fe4000001ff00 */
[----:B------:R-:W-:Y:S02]  /*5e80*/  @P2 SEL R3, R4, R3, !P3 ;  /* 0x0000000304032207 */ /* 0x000fe40005800000 */
[----:B------:R-:W-:Y:S01]  /*5e90*/  CS2R R112, SRZ ;  /* 0x0000000000707805 */ /* 0x000fe2000001ff00 */
[----:B------:R-:W1:Y:S01]  /*5ea0*/  @P5 SYNCS.PHASECHK.TRANS64.TRYWAIT P1, [UR48+0x60], R5 ;  /* 0x00006005ff0055a7 */ /* 0x000e620008021130 */
[----:B------:R-:W-:Y:S02]  /*5eb0*/  CS2R R106, SRZ ;  /* 0x00000000006a7805 */ /* 0x000fe4000001ff00 */
[----:B------:R-:W-:Y:S02]  /*5ec0*/  LOP3.LUT R3, R3, 0x1, RZ, 0xc0, !PT ;  /* 0x0000000103037812 */ /* 0x000fe400078ec0ff */
[----:B------:R-:W-:Y:S02]  /*5ed0*/  CS2R R104, SRZ ;  /* 0x0000000000687805 */ /* 0x000fe4000001ff00 */
[----:B------:R-:W-:Y:S02]  /*5ee0*/  CS2R R98, SRZ ;  /* 0x0000000000627805 */ /* 0x000fe4000001ff00 */
[----:B------:R-:W-:Y:S02]  /*5ef0*/  CS2R R96, SRZ ;  /* 0x0000000000607805 */ /* 0x000fe4000001ff00 */
[----:B------:R-:W-:Y:S02]  /*5f00*/  ISETP.NE.U32.AND P4, PT, R3, 0x1, PT ;  /* 0x000000010300780c */ /* 0x000fe40003f85070 */
[----:B------:R-:W-:Y:S02]  /*5f10*/  CS2R R90, SRZ ;  /* 0x00000000005a7805 */ /* 0x000fe4000001ff00 */
[----:B------:R-:W-:Y:S01]  /*5f20*/  CS2R R88, SRZ ;  /* 0x0000000000587805 */ /* 0x000fe2000001ff00 */
[----:B------:R-:W-:Y:S01]  /*5f30*/  IMAD.IADD R177, R87, 0x1, R110 ;  /* 0x0000000157b17824 */ /* 0x000fe200078e026e */
[----:B------:R-:W-:Y:S01]  /*5f40*/  P2R R116, PR, RZ, 0x10 ;  /* 0x00000010ff747803 */ /* 0x000fe20000000000 */
[----:B------:R-:W-:Y:S01]  /*5f50*/  IMAD.IADD R174, R110, 0x1, R175 ;  /* 0x000000016eae7824 */ /* 0x000fe200078e02af */
[----:B------:R3:W4:Y:S01]  /*5f60*/  SYNCS.PHASECHK.TRANS64.TRYWAIT P0, [R179+URZ+0xc0], R0 ;  /* 0x0000c000b30075a7 */ /* 0x00072200080011ff */
[----:B-1----:R-:W-:Y:S01]  /*5f70*/  @P5 SEL R111, RZ, 0x1, !P1 ;  /* 0x00000001ff6f5807 */ /* 0x002fe20004800000 */
[----:B---3--:R-:W-:Y:S06]  /*5f80*/  @!P5 BRA `(.L_x_107) ;  /* 0x0000000000a0d947 */ /* 0x008fec0003800000 */
[----:B------:R-:W-:Y:S01]  /*5f90*/  @P4 IMAD.MOV.U32 R4, RZ, RZ, -0x10 ;  /* 0xfffffff0ff044424 */ /* 0x000fe200078e00ff */
[----:B------:R-:W-:Y:S01]  /*5fa0*/  ISETP.NE.AND P1, PT, R111, RZ, PT ;  /* 0x000000ff6f00720c */ /* 0x000fe20003f25270 */
[----:B------:R-:W-:Y:S01]  /*5fb0*/  BSSY B0, `(.L_x_108) ;  /* 0x0000010000007945 */ /* 0x000fe20003800000 */
[----:B------:R-:W-:Y:S02]  /*5fc0*/  ISETP.NE.U32.AND P5, PT, R161, 0x1, PT ;  /* 0x00000001a100780c */ /* 0x000fe40003fa5070 */
[----:B------:R-:W-:Y:S02]  /*5fd0*/  CS2R R98, SRZ ;  /* 0x0000000000627805 */ /* 0x000fe4000001ff00 */
[----:B------:R-:W-:Y:S02]  /*5fe0*/  CS2R R96, SRZ ;  /* 0x0000000000607805 */ /* 0x000fe4000001ff00 */
[----:B------:R-:W-:Y:S02]  /*5ff0*/  CS2R R114, SRZ ;  /* 0x0000000000727805 */ /* 0x000fe4000001ff00 */
[----:B------:R-:W-:Y:S02]  /*6000*/  @P4 SEL R4, R4, 0x10, !P5 ;  /* 0x0000001004044807 */ /* 0x000fe40006800000 */
[----:B------:R-:W-:Y:S02]  /*6010*/  CS2R R112, SRZ ;  /* 0x0000000000707805 */ /* 0x000fe4000001ff00 */
[----:B------:R-:W-:Y:S02]  /*6020*/  CS2R R130, SRZ ;  /* 0x0000000000827805 */ /* 0x000fe4000001ff00 */
[----:B------:R-:W-:Y:S01]  /*6030*/  CS2R R128, SRZ ;  /* 0x0000000000807805 */ /* 0x000fe2000001ff00 */
[----:B------:R-:W-:Y:S02]  /*6040*/  @P4 IMAD.IADD R8, R87, 0x1, R4 ;  /* 0x0000000157084824 */ /* 0x000fe400078e0204 */
[C---:B------:R-:W-:Y:S02]  /*6050*/  @P4 IMAD.IADD R7, R4.reuse, 0x1, R177 ;  /* 0x0000000104074824 */ /* 0x040fe400078e02b1 */
[----:B------:R-:W-:Y:S01]  /*6060*/  @P4 IMAD.IADD R5, R4, 0x1, R175 ;  /* 0x0000000104054824 */ /* 0x000fe200078e02af */
[----:B------:R-:W-:Y:S06]  /*6070*/  @P1 BRA `(.L_x_109) ;  /* 0x00000000000c1947 */ /* 0x000fec0003800000 */
[----:B------:R-:W-:Y:S04]  /*6080*/  SHF.L.U32 R6, R167, 0x1f, RZ ;  /* 0x0000001fa7067819 */ /* 0x000fe800000006ff */
[----:B------:R-:W1:Y:S02]  /*6090*/  SYNCS.PHASECHK.TRANS64.TRYWAIT P1, [UR48+0x60], R6 ;  /* 0x00006006ff0075a7 */ /* 0x000e640008021130 */
[----:B-1----:R-:W-:Y:S05]  /*60a0*/  @!P1 BRA `(.L_x_110) ;  /* 0x0000004800849947 */ /* 0x002fea0003800000 */
.L_x_109:
[----:B------:R-:W-:Y:S05]  /*60b0*/  BSYNC B0 ;  /* 0x0000000000007941 */ /* 0x000fea0003800000 */
.L_x_108:
[----:B------:R-:W-:Y:S01]  /*60c0*/  ISETP.NE.AND P1, PT, R116, RZ, PT ;  /* 0x000000ff7400720c */ /* 0x000fe20003f25270 */
[----:B------:R-:W-:Y:S01]  /*60d0*/  IMAD.MOV.U32 R147, RZ, RZ, RZ ;  /* 0x000000ffff937224 */ /* 0x000fe200078e00ff */
[----:B------:R-:W-:Y:S02]  /*60e0*/  CS2R R144, SRZ ;  /* 0x0000000000907805 */ /* 0x000fe4000001ff00 */
[----:B------:R-:W-:Y:S02]  /*60f0*/  CS2R R90, SRZ ;  /* 0x00000000005a7805 */ /* 0x000fe4000001ff00 */
[----:B------:R-:W-:Y:S02]  /*6100*/  CS2R R88, SRZ ;  /* 0x0000000000587805 */ /* 0x000fe4000001ff00 */
[----:B------:R-:W-:Y:S02]  /*6110*/  CS2R R106, SRZ ;  /* 0x00000000006a7805 */ /* 0x000fe4000001ff00 */
[----:B------:R-:W-:Y:S02]  /*6120*/  CS2R R104, SRZ ;  /* 0x0000000000687805 */ /* 0x000fe4000001ff00 */
[----:B------:R-:W-:Y:S02]  /*6130*/  CS2R R122, SRZ ;  /* 0x00000000007a7805 */ /* 0x000fe4000001ff00 */
[----:B------:R-:W-:Y:S02]  /*6140*/  CS2R R120, SRZ ;  /* 0x0000000000787805 */ /* 0x000fe4000001ff00 */
[----:B------:R-:W-:Y:S02]  /*6150*/  CS2R R138, SRZ ;  /* 0x00000000008a7805 */ /* 0x000fe4000001ff00 */
[----:B------:R-:W-:Y:S01]  /*6160*/  CS2R R136, SRZ ;  /* 0x0000000000887805 */ /* 0x000fe2000001ff00 */
[----:B------:R-:W-:Y:S01]  /*6170*/  IMAD.MOV.U32 R109, RZ, RZ, 0x1 ;  /* 0x00000001ff6d7424 */ /* 0x000fe200078e00ff */
[----:B------:R3:W2:Y:S01]  /*6180*/  @P1 LDS.128 R96, [R8+0x400] ;  /* 0x0004000008601984 */ /* 0x0006a20000000c00 */
[----:B-1----:R-:W-:Y:S03]  /*6190*/  @P1 IMAD.IADD R3, R4, 0x1, R174 ;  /* 0x0000000104031824 */ /* 0x002fe600078e02ae */
[----:B------:R3:W1:Y:S04]  /*61a0*/  @P1 LDS.128 R112, [R7+0x400] ;  /* 0x0004000007701984 */ /* 0x0006680000000c00 */
[----:B------:R3:W1:Y:S04]  /*61b0*/  @P1 LDS.128 R128, [R5+0x400] ;  /* 0x0004000005801984 */ /* 0x0006680000000c00 */
[----:B------:R3:W1:Y:S04]  /*61c0*/  @P1 LDS.128 R144, [R3+0x400] ;  /* 0x0004000003901984 */ /* 0x0006680000000c00 */
[----:B------:R3:W1:Y:S04]  /*61d0*/  @P1 LDS.128 R88, [R178+UR48+0x400] ;  /* 0x00040030b2581984 */ /* 0x0006680008000c00 */
[----:B------:R3:W1:Y:S04]  /*61e0*/  @P1 LDS.128 R104, [R177+0x400] ;  /* 0x00040000b1681984 */ /* 0x0006680000000c00 */
[----:B------:R3:W1:Y:S04]  /*61f0*/  @P1 LDS.128 R120, [R175+0x400] ;  /* 0x00040000af781984 */ /* 0x0006680000000c00 */
[----:B------:R3:W1:Y:S02]  /*6200*/  @P1 LDS.128 R136, [R174+0x400] ;  /* 0x00040000ae881984 */ /* 0x0006640000000c00 */
.L_x_107:
[----:B------:R-:W-:Y:S05]  /*6210*/  BSYNC B1 ;  /* 0x0000000000017941 */ /* 0x000fea0003800000 */
.L_x_106:
[----:B---3--:R-:W-:Y:S04]  /*6220*/  SHF.R.U32.HI R3, RZ, 0x15, R78 ;  /* 0x00000015ff037819 */ /* 0x008fe8000001164e */
[----:B------:R-:W-:Y:S01]  /*6230*/  LOP3.LUT P1, RZ, R3, 0x3, R162, 0x48, !PT ;  /* 0x0000000303ff7812 */ /* 0x000fe200078248a2 */
[----:B------:R-:W-:Y:S01]  /*6240*/  @!UPT UIADD3 URZ, UPT, UPT, URZ, URZ, URZ ;  /* 0x000000fffffff290 */ /* 0x000fe2000fffe0ff */
[----:B----4-:R-:W-:Y:S11]  /*6250*/  @P0 BRA `(.L_x_111) ;  /* 0x0000000000080947 */ /* 0x010ff60003800000 */
[----:B------:R-:W3:Y:S02]  /*6260*/  SYNCS.PHASECHK.TRANS64.TRYWAIT P0, [R179+URZ+0xc0], R0 ;  /* 0x0000c000b30075a7 */ /* 0x000ee400080011ff */
[----:B---3--:R-:W-:Y:S05]  /*6270*/  @!P0 BRA `(.L_x_112) ;  /* 0x0000004800288947 */ /* 0x008fea0003800000 */
.L_x_111:
[----:B------:R-:W-:Y:S05]  /*6280*/  @!P1 BRA `(.L_x_113) ;  /* 0x0000000000409947 */ /* 0x000fea0003800000 */
[----:B------:R-:W4:Y:S01]  /*6290*/  LDCU.64 UR8, c[0x4][0x70] ;  /* 0x01000e00ff0877ac */ /* 0x000f220008000a00 */
[----:B------:R-:W-:Y:S01]  /*62a0*/  MOV R15, 0x0 ;  /* 0x00000000000f7802 */ /* 0x000fe20000000f00 */
[----:B------:R-:W-:Y:S02]  /*62b0*/  HFMA2 R12, -RZ, RZ, 0, 5.9604644775390625e-08 ;  /* 0x00000001ff0c7431 */ /* 0x000fe400000001ff */
[----:B------:R-:W-:Y:S02]  /*62c0*/  IMAD.MOV.U32 R8, RZ, RZ, 0x192 ;  /* 0x00000192ff087424 */ /* 0x000fe400078e00ff */
[----:B------:R-:W-:Y:S01]  /*62d0*/  IMAD.MOV.U32 R13, RZ, RZ, RZ ;  /* 0x000000ffff0d7224 */ /* 0x000fe200078e00ff */
[----:B------:R-:W5:Y:S01]  /*62e0*/  LDCU.64 UR6, c[0x4][0x78] ;  /* 0x01000f00ff0677ac */ /* 0x000f620008000a00 */
[----:B------:R-:W1:Y:S01]  /*62f0*/  LDC.64 R14, c[0x4][R15] ;  /* 0x010000000f0e7b82 */ /* 0x000e620000000a00 */
[----:B------:R-:W2:Y:S01]  /*6300*/  LDCU.64 UR4, c[0x4][0x10] ;  /* 0x01000200ff0477ac */ /* 0x000ea20008000a00 */
[----:B----4-:R-:W-:Y:S01]  /*6310*/  MOV R5, UR9 ;  /* 0x0000000900057c02 */ /* 0x010fe20008000f00 */
[----:B------:R-:W-:Y:S01]  /*6320*/  IMAD.U32 R4, RZ, RZ, UR8 ;  /* 0x00000008ff047e24 */ /* 0x000fe2000f8e00ff */
[----:B-----5:R-:W-:Y:S01]  /*6330*/  MOV R7, UR7 ;  /* 0x0000000700077c02 */ /* 0x020fe20008000f00 */
[----:B------:R-:W-:Y:S01]  /*6340*/  IMAD.U32 R6, RZ, RZ, UR6 ;  /* 0x00000006ff067e24 */ /* 0x000fe2000f8e00ff */
[----:B--2---:R-:W-:Y:S01]  /*6350*/  MOV R11, UR5 ;  /* 0x00000005000b7c02 */ /* 0x004fe20008000f00 */
[----:B------:R-:W-:Y:S02]  /*6360*/  IMAD.U32 R10, RZ, RZ, UR4 ;  /* 0x00000004ff0a7e24 */ /* 0x000fe4000f8e00ff */
[----:B------:R-:W-:Y:S07]  /*6370*/  LEPC R20, `(.L_x_113) ;  /* 0x000000001014794e */ /* 0x000fee0000000000 */
[----:B-1-3--:R-:W-:Y:S05]  /*6380*/  CALL.ABS.NOINC R14 ;  /* 0x000000000e007343 */ /* 0x00afea0003c00000 */
.L_x_113:
[----:B------:R-:W-:Y:S05]  /*6390*/  WARPSYNC.ALL ;  /* 0x0000000000007948 */ /* 0x000fea0003800000 */
[----:B------:R-:W-:Y:S01]  /*63a0*/  R2UR UR4, R78 ;  /* 0x000000004e0472ca */ /* 0x000fe200000e0000 */
[--C-:B-1----:R-:W-:Y:S01]  /*63b0*/  HADD2.F32 R80, -RZ, R88.reuse.H0_H0 ;  /* 0x20000058ff507230 */ /* 0x102fe20000004100 */
[----:B------:R-:W-:Y:S01]  /*63c0*/  MOV R118, 0xfffffff0 ;  /* 0xfffffff000767802 */ /* 0x000fe20000000f00 */
[----:B------:R-:W-:Y:S01]  /*63d0*/  HADD2.F32 R82, -RZ, R88.H1_H1 ;  /* 0x30000058ff527230 */ /* 0x000fe20000004100 */
[----:B------:R-:W-:Y:S01]  /*63e0*/  ISETP.NE.U32.AND P6, PT, R161, 0x1, PT ;  /* 0x00000001a100780c */ /* 0x000fe20003fc5070 */
[----:B------:R-:W-:Y:S01]  /*63f0*/  HADD2.F32 R83, -RZ, R89.H0_H0 ;  /* 0x20000059ff537230 */ /* 0x000fe20000004100 */
[----:B------:R-:W-:Y:S01]  /*6400*/  ISETP.NE.AND P0, PT, R170, RZ, PT ;  /* 0x000000ffaa00720c */ /* 0x000fe20003f05270 */
[--C-:B------:R-:W-:Y:S01]  /*6410*/  HADD2.F32 R85, -RZ, R107.reuse.H0_H0 ;  /* 0x2000006bff557230 */ /* 0x100fe20000004100 */
[----:B------:R-:W-:Y:S01]  /*6420*/  SEL R118, R118, 0x10, !P6 ;  /* 0x0000001076767807 */ /* 0x000fe20007000000 */
[----:B------:R-:W-:Y:S01]  /*6430*/  HADD2.F32 R84, -RZ, R107.H1_H1 ;  /* 0x3000006bff547230 */ /* 0x000fe20000004100 */
[----:B------:R-:W-:Y:S02]  /*6440*/  BSSY.RECONVERGENT B0, `(.L_x_114) ;  /* 0x00000fb000007945 */ /* 0x000fe40003800200 */
[----:B------:R-:W-:Y:S01]  /*6450*/  IADD3 R180, PT, PT, R87, R118, RZ ;  /* 0x0000007657b47210 */ /* 0x000fe20007ffe0ff */
[----:B------:R-:W2:Y:S01]  /*6460*/  LDTM.x64 R4, tmem[UR4] ;  /* 0x00000004000479ee */ /* 0x000ea20008340000 */
[C---:B------:R-:W-:Y:S02]  /*6470*/  IADD3 R181, PT, PT, R118.reuse, R177, RZ ;  /* 0x000000b176b57210 */ /* 0x040fe40007ffe0ff */
[C---:B------:R-:W-:Y:S02]  /*6480*/  IADD3 R183, PT, PT, R118.reuse, R175, RZ ;  /* 0x000000af76b77210 */ /* 0x040fe40007ffe0ff */
[----:B------:R-:W-:Y:S01]  /*6490*/  IADD3 R182, PT, PT, R118, R174, RZ ;  /* 0x000000ae76b67210 */ /* 0x000fe20007ffe0ff */
[C---:B--23--:R-:W-:Y:S01]  /*64a0*/  FMUL R0, R76.reuse, R4 ;  /* 0x000000044c007220 */ /* 0x04cfe20000400000 */
[C---:B------:R-:W-:Y:S01]  /*64b0*/  FMUL R3, R76.reuse, R5 ;  /* 0x000000054c037220 */ /* 0x040fe20000400000 */
[C---:B------:R-:W-:Y:S01]  /*64c0*/  FMUL R6, R76.reuse, R6 ;  /* 0x000000064c067220 */ /* 0x040fe20000400000 */
[C---:B------:R-:W-:Y:S01]  /*64d0*/  FMUL R7, R76.reuse, R7 ;  /* 0x000000074c077220 */ /* 0x040fe20000400000 */
[C---:B------:R-:W-:Y:S01]  /*64e0*/  FFMA R0, R81.reuse, R80, R0 ;  /* 0x0000005051007223 */ /* 0x040fe20000000000 */
[C---:B------:R-:W-:Y:S01]  /*64f0*/  FFMA R3, R81.reuse, R82, R3 ;  /* 0x0000005251037223 */ /* 0x040fe20000000003 */
[----:B------:R-:W-:Y:S02]  /*6500*/  HADD2.F32 R80, -RZ, R89.H1_H1 ;  /* 0x30000059ff507230 */ /* 0x000fe40000004100 */
[----:B------:R-:W-:Y:S01]  /*6510*/  FFMA R6, R81, R83, R6 ;  /* 0x0000005351067223 */ /* 0x000fe20000000006 */
[--C-:B------:R-:W-:Y:S02]  /*6520*/  HADD2.F32 R83, -RZ, R90.reuse.H0_H0 ;  /* 0x2000005aff537230 */ /* 0x100fe40000004100 */
[C---:B------:R-:W-:Y:S01]  /*6530*/  FMUL R4, R76.reuse, R8 ;  /* 0x000000084c047220 */ /* 0x040fe20000400000 */
[----:B------:R-:W-:Y:S01]  /*6540*/  HADD2.F32 R82, -RZ, R90.H1_H1 ;  /* 0x3000005aff527230 */ /* 0x000fe20000004100 */
[----:B------:R-:W-:Y:S01]  /*6550*/  F2FP.F16.F32.PACK_AB R92, R3, R0 ;  /* 0x00000000035c723e */ /* 0x000fe200000000ff */
[C---:B------:R-:W-:Y:S01]  /*6560*/  FFMA R7, R81.reuse, R80, R7 ;  /* 0x0000005051077223 */ /* 0x040fe20000000007 */
[----:B------:R-:W-:Y:S01]  /*6570*/  FFMA R4, R81, R83, R4 ;  /* 0x0000005351047223 */ /* 0x000fe20000000004 */
[C---:B------:R-:W-:Y:S01]  /*6580*/  FMUL R5, R76.reuse, R9 ;  /* 0x000000094c057220 */ /* 0x040fe20000400000 */
[--C-:B------:R-:W-:Y:S02]  /*6590*/  HADD2.F32 R80, -RZ, R91.reuse.H0_H0 ;  /* 0x2000005bff507230 */ /* 0x100fe40000004100 */
[C---:B------:R-:W-:Y:S01]  /*65a0*/  FMUL R10, R76.reuse, R10 ;  /* 0x0000000a4c0a7220 */ /* 0x040fe20000400000 */
[----:B------:R-:W-:Y:S01]  /*65b0*/  F2FP.F16.F32.PACK_AB R93, R7, R6 ;  /* 0x00000006075d723e */ /* 0x000fe200000000ff */
[C---:B------:R-:W-:Y:S01]  /*65c0*/  FFMA R5, R81.reuse, R82, R5 ;  /* 0x0000005251057223 */ /* 0x040fe20000000005 */
[----:B------:R-:W-:Y:S02]  /*65d0*/  HADD2.F32 R82, -RZ, R91.H1_H1 ;  /* 0x3000005bff527230 */ /* 0x000fe40000004100 */
[----:B------:R-:W-:Y:S01]  /*65e0*/  FFMA R10, R81, R80, R10 ;  /* 0x00000050510a7223 */ /* 0x000fe2000000000a */
[C---:B------:R-:W-:Y:S01]  /*65f0*/  FMUL R11, R76.reuse, R11 ;  /* 0x0000000b4c0b7220 */ /* 0x040fe20000400000 */
[--C-:B------:R-:W-:Y:S01]  /*6600*/  HADD2.F32 R80, -RZ, R96.reuse.H0_H0 ;  /* 0x20000060ff507230 */ /* 0x100fe20000004100 */
[----:B------:R-:W-:Y:S01]  /*6610*/  F2FP.F16.F32.PACK_AB R94, R5, R4 ;  /* 0x00000004055e723e */ /* 0x000fe200000000ff */
[C---:B------:R-:W-:Y:S01]  /*6620*/  FMUL R8, R76.reuse, R12 ;  /* 0x0000000c4c087220 */ /* 0x040fe20000400000 */
[C---:B------:R-:W-:Y:S01]  /*6630*/  FFMA R11, R81.reuse, R82, R11 ;  /* 0x00000052510b7223 */ /* 0x040fe2000000000b */
[----:B------:R-:W-:Y:S02]  /*6640*/  HADD2.F32 R82, -RZ, R96.H1_H1 ;  /* 0x30000060ff527230 */ /* 0x000fe40000004100 */
[C---:B------:R-:W-:Y:S01]  /*6650*/  FMUL R9, R76.reuse, R13 ;  /* 0x0000000d4c097220 */ /* 0x040fe20000400000 */
[--C-:B------:R-:W-:Y:S02]  /*6660*/  HADD2.F32 R83, -RZ, R97.reuse.H0_H0 ;  /* 0x20000061ff537230 */ /* 0x100fe40000004100 */
[----:B------:R-:W-:Y:S01]  /*6670*/  FFMA R8, R81, R80, R8 ;  /* 0x0000005051087223 */ /* 0x000fe20000000008 */
[----:B------:R-:W-:Y:S01]  /*6680*/  F2FP.F16.F32.PACK_AB R95, R11, R10 ;  /* 0x0000000a0b5f723e */ /* 0x000fe200000000ff */
[----:B------:R-:W-:Y:S01]  /*6690*/  FFMA R9, R81, R82, R9 ;  /* 0x0000005251097223 */ /* 0x000fe20000000009 */
[C---:B------:R-:W-:Y:S01]  /*66a0*/  FMUL R14, R76.reuse, R14 ;  /* 0x0000000e4c0e7220 */ /* 0x040fe20000400000 */
[----:B------:R-:W-:Y:S02]  /*66b0*/  HADD2.F32 R80, -RZ, R97.H1_H1 ;  /* 0x30000061ff507230 */ /* 0x000fe40000004100 */
[C---:B------:R-:W-:Y:S01]  /*66c0*/  FMUL R15, R76.reuse, R15 ;  /* 0x0000000f4c0f7220 */ /* 0x040fe20000400000 */
[----:B------:R1:W-:Y:S01]  /*66d0*/  STS.128 [R178+UR48+0x400], R92 ;  /* 0x0004005cb2007988 */ /* 0x0003e20008000c30 */
[----:B------:R-:W-:Y:S01]  /*66e0*/  F2FP.F16.F32.PACK_AB R100, R9, R8 ;  /* 0x000000080964723e */ /* 0x000fe200000000ff */
[C---:B------:R-:W-:Y:S01]  /*66f0*/  FFMA R14, R81.reuse, R83, R14 ;  /* 0x00000053510e7223 */ /* 0x040fe2000000000e */
[--C-:B------:R-:W-:Y:S02]  /*6700*/  HADD2.F32 R83, -RZ, R98.reuse.H0_H0 ;  /* 0x20000062ff537230 */ /* 0x100fe40000004100 */
[----:B------:R-:W-:Y:S01]  /*6710*/  FFMA R15, R81, R80, R15 ;  /* 0x00000050510f7223 */ /* 0x000fe2000000000f */
[----:B------:R-:W-:Y:S02]  /*6720*/  HADD2.F32 R82, -RZ, R98.H1_H1 ;  /* 0x30000062ff527230 */ /* 0x000fe40000004100 */
[C---:B------:R-:W-:Y:S01]  /*6730*/  FMUL R12, R76.reuse, R16 ;  /* 0x000000104c0c7220 */ /* 0x040fe20000400000 */
[C---:B------:R-:W-:Y:S01]  /*6740*/  FMUL R13, R76.reuse, R17 ;  /* 0x000000114c0d7220 */ /* 0x040fe20000400000 */
[--C-:B------:R-:W-:Y:S01]  /*6750*/  HADD2.F32 R80, -RZ, R99.reuse.H0_H0 ;  /* 0x20000063ff507230 */ /* 0x100fe20000004100 */
[----:B------:R-:W-:Y:S01]  /*6760*/  F2FP.F16.F32.PACK_AB R101, R15, R14 ;  /* 0x0000000e0f65723e */ /* 0x000fe200000000ff */
[C---:B------:R-:W-:Y:S01]  /*6770*/  FFMA R12, R81.reuse, R83, R12 ;  /* 0x00000053510c7223 */ /* 0x040fe2000000000c */
[----:B------:R-:W-:Y:S01]  /*6780*/  FFMA R13, R81, R82, R13 ;  /* 0x00000052510d7223 */ /* 0x000fe2000000000d */
[C---:B------:R-:W-:Y:S01]  /*6790*/  FMUL R18, R76.reuse, R18 ;  /* 0x000000124c127220 */ /* 0x040fe20000400000 */
[----:B------:R-:W-:Y:S02]  /*67a0*/  HADD2.F32 R82, -RZ, R99.H1_H1 ;  /* 0x30000063ff527230 */ /* 0x000fe40000004100 */
[C---:B------:R-:W-:Y:S01]  /*67b0*/  FMUL R19, R76.reuse, R19 ;  /* 0x000000134c137220 */ /* 0x040fe20000400000 */
[C---:B------:R-:W-:Y:S01]  /*67c0*/  FMUL R16, R76.reuse, R20 ;  /* 0x000000144c107220 */ /* 0x040fe20000400000 */
[----:B------:R-:W-:Y:S01]  /*67d0*/  F2FP.F16.F32.PACK_AB R102, R13, R12 ;  /* 0x0000000c0d66723e */ /* 0x000fe200000000ff */
[C---:B------:R-:W-:Y:S01]  /*67e0*/  FFMA R18, R81.reuse, R80, R18 ;  /* 0x0000005051127223 */ /* 0x040fe20000000012 */
[--C-:B------:R-:W-:Y:S02]  /*67f0*/  HADD2.F32 R80, -RZ, R104.reuse.H0_H0 ;  /* 0x20000068ff507230 */ /* 0x100fe40000004100 */
[C---:B------:R-:W-:Y:S01]  /*6800*/  FFMA R19, R81.reuse, R82, R19 ;  /* 0x0000005251137223 */ /* 0x040fe20000000013 */
[----:B------:R-:W-:Y:S02]  /*6810*/  HADD2.F32 R82, -RZ, R104.H1_H1 ;  /* 0x30000068ff527230 */ /* 0x000fe40000004100 */
[C---:B------:R-:W-:Y:S01]  /*6820*/  FMUL R17, R76.reuse, R21 ;  /* 0x000000154c117220 */ /* 0x040fe20000400000 */
[C---:B------:R-:W-:Y:S01]  /*6830*/  FMUL R22, R76.reuse, R22 ;  /* 0x000000164c167220 */ /* 0x040fe20000400000 */
[----:B------:R-:W-:Y:S01]  /*6840*/  FFMA R16, R81, R80, R16 ;  /* 0x0000005051107223 */ /* 0x000fe20000000010 */
[--C-:B------:R-:W-:Y:S01]  /*6850*/  HADD2.F32 R80, -RZ, R105.reuse.H0_H0 ;  /* 0x20000069ff507230 */ /* 0x100fe20000004100 */
[----:B------:R-:W-:Y:S01]  /*6860*/  F2FP.F16.F32.PACK_AB R103, R19, R18 ;  /* 0x000000121367723e */ /* 0x000fe200000000ff */
[C---:B------:R-:W-:Y:S01]  /*6870*/  FFMA R17, R81.reuse, R82, R17 ;  /* 0x0000005251117223 */ /* 0x040fe20000000011 */
[C---:B------:R-:W-:Y:S01]  /*6880*/  FMUL R23, R76.reuse, R23 ;  /* 0x000000174c177220 */ /* 0x040fe20000400000 */
[--C-:B------:R-:W-:Y:S02]  /*6890*/  HADD2.F32 R83, -RZ, R106.reuse.H0_H0 ;  /* 0x2000006aff537230 */ /* 0x100fe40000004100 */
[----:B------:R-:W-:Y:S01]  /*68a0*/  FFMA R22, R81, R80, R22 ;  /* 0x0000005051167223 */ /* 0x000fe20000000016 */
[----:B------:R-:W-:Y:S01]  /*68b0*/  HADD2.F32 R80, -RZ, R105.H1_H1 ;  /* 0x30000069ff507230 */ /* 0x000fe20000004100 */
[----:B------:R2:W-:Y:S01]  /*68c0*/  STS.128 [R180+0x400], R100 ;  /* 0x00040064b4007388 */ /* 0x0005e20000000c00 */
[----:B------:R-:W-:Y:S01]  /*68d0*/  F2FP.F16.F32.PACK_AB R124, R17, R16 ;  /* 0x00000010117c723e */ /* 0x000fe200000000ff */
[C---:B------:R-:W-:Y:S01]  /*68e0*/  FMUL R20, R76.reuse, R24 ;  /* 0x000000184c147220 */ /* 0x040fe20000400000 */
[----:B------:R-:W-:Y:S02]  /*68f0*/  HADD2.F32 R82, -RZ, R106.H1_H1 ;  /* 0x3000006aff527230 */ /* 0x000fe40000004100 */
[C---:B------:R-:W-:Y:S01]  /*6900*/  FFMA R23, R81.reuse, R80, R23 ;  /* 0x0000005051177223 */ /* 0x040fe20000000017 */
[C---:B------:R-:W-:Y:S01]  /*6910*/  FMUL R21, R76.reuse, R25 ;  /* 0x000000194c157220 */ /* 0x040fe20000400000 */
[----:B------:R-:W-:Y:S01]  /*6920*/  FFMA R20, R81, R83, R20 ;  /* 0x0000005351147223 */ /* 0x000fe20000000014 */
[C---:B------:R-:W-:Y:S01]  /*6930*/  FMUL R26, R76.reuse, R26 ;  /* 0x0000001a4c1a7220 */ /* 0x040fe20000400000 */
[C---:B------:R-:W-:Y:S01]  /*6940*/  FMUL R27, R76.reuse, R27 ;  /* 0x0000001b4c1b7220 */ /* 0x040fe20000400000 */
[--C-:B------:R-:W-:Y:S01]  /*6950*/  HADD2.F32 R80, -RZ, R112.reuse.H0_H0 ;  /* 0x20000070ff507230 */ /* 0x100fe20000004100 */
[----:B------:R-:W-:Y:S01]  /*6960*/  F2FP.F16.F32.PACK_AB R125, R23, R22 ;  /* 0x00000016177d723e */ /* 0x000fe200000000ff */
[C---:B------:R-:W-:Y:S01]  /*6970*/  FFMA R21, R81.reuse, R82, R21 ;  /* 0x0000005251157223 */ /* 0x040fe20000000015 */
[C---:B------:R-:W-:Y:S01]  /*6980*/  FFMA R26, R81.reuse, R85, R26 ;  /* 0x00000055511a7223 */ /* 0x040fe2000000001a */
[----:B------:R-:W-:Y:S01]  /*6990*/  FFMA R27, R81, R84, R27 ;  /* 0x00000054511b7223 */ /* 0x000fe2000000001b */
[C---:B------:R-:W-:Y:S01]  /*69a0*/  FMUL R24, R76.reuse, R28 ;  /* 0x0000001c4c187220 */ /* 0x040fe20000400000 */
[----:B------:R-:W-:Y:S01]  /*69b0*/  HADD2.F32 R82, -RZ, R112.H1_H1 ;  /* 0x30000070ff527230 */ /* 0x000fe20000004100 */
[----:B------:R-:W-:Y:S01]  /*69c0*/  F2FP.F16.F32.PACK_AB R126, R21, R20 ;  /* 0x00000014157e723e */ /* 0x000fe200000000ff */
[C---:B------:R-:W-:Y:S01]  /*69d0*/  FMUL R25, R76.reuse, R29 ;  /* 0x0000001d4c197220 */ /* 0x040fe20000400000 */
[----:B------:R-:W-:Y:S01]  /*69e0*/  F2FP.F16.F32.PACK_AB R127, R27, R26 ;  /* 0x0000001a1b7f723e */ /* 0x000fe200000000ff */
[C---:B------:R-:W-:Y:S01]  /*69f0*/  FFMA R24, R81.reuse, R80, R24 ;  /* 0x0000005051187223 */ /* 0x040fe20000000018 */
[--C-:B------:R-:W-:Y:S02]  /*6a00*/  HADD2.F32 R83, -RZ, R113.reuse.H0_H0 ;  /* 0x20000071ff537230 */ /* 0x100fe40000004100 */
[----:B------:R-:W-:Y:S01]  /*6a10*/  FFMA R25, R81, R82, R25 ;  /* 0x0000005251197223 */ /* 0x000fe20000000019 */
[C---:B------:R-:W-:Y:S01]  /*6a20*/  FMUL R30, R76.reuse, R30 ;  /* 0x0000001e4c1e7220 */ /* 0x040fe20000400000 */
[----:B------:R-:W-:Y:S01]  /*6a30*/  HADD2.F32 R80, -RZ, R113.H1_H1 ;  /* 0x30000071ff507230 */ /* 0x000fe20000004100 */
[----:B------:R3:W-:Y:S01]  /*6a40*/  STS.128 [R177+0x400], R124 ;  /* 0x0004007cb1007388 */ /* 0x0007e20000000c00 */
[C---:B------:R-:W-:Y:S01]  /*6a50*/  FMUL R31, R76.reuse, R31 ;  /* 0x0000001f4c1f7220 */ /* 0x040fe20000400000 */
[----:B-1----:R-:W-:Y:S01]  /*6a60*/  F2FP.F16.F32.PACK_AB R92, R25, R24 ;  /* 0x00000018195c723e */ /* 0x002fe200000000ff */
[C---:B------:R-:W-:Y:S01]  /*6a70*/  FFMA R30, R81.reuse, R83, R30 ;  /* 0x00000053511e7223 */ /* 0x040fe2000000001e */
[--C-:B------:R-:W-:Y:S02]  /*6a80*/  HADD2.F32 R83, -RZ, R114.reuse.H0_H0 ;  /* 0x20000072ff537230 */ /* 0x100fe40000004100 */
[----:B------:R-:W-:Y:S01]  /*6a90*/  FFMA R31, R81, R80, R31 ;  /* 0x00000050511f7223 */ /* 0x000fe2000000001f */
[C---:B------:R-:W-:Y:S01]  /*6aa0*/  FMUL R28, R76.reuse, R32 ;  /* 0x000000204c1c7220 */ /* 0x040fe20000400000 */
[----:B------:R-:W-:Y:S02]  /*6ab0*/  HADD2.F32 R80, -RZ, R114.H1_H1 ;  /* 0x30000072ff507230 */ /* 0x000fe40000004100 */
        /* <DEDUP_REMOVED lines=20> */
[----:B------:R-:W-:Y:S01]  /*6c00*/  HADD2.F32 R80, -RZ, R121.H1_H1 ;  /* 0x30000079ff507230 */ /* 0x000fe20000004100 */
[----:B------:R1:W-:Y:S01]  /*6c10*/  STS.128 [R181+0x400], R92 ;  /* 0x0004005cb5007388 */ /* 0x0003e20000000c00 */
[C---:B------:R-:W-:Y:S01]  /*6c20*/  FMUL R39, R76.reuse, R39 ;  /* 0x000000274c277220 */ /* 0x040fe20000400000 */
[----:B--2---:R-:W-:Y:S01]  /*6c30*/  F2FP.F16.F32.PACK_AB R100, R33, R32 ;  /* 0x000000202164723e */ /* 0x004fe200000000ff */
        /* <DEDUP_REMOVED lines=28> */
[----:B---3--:R-:W-:Y:S01]  /*6e00*/  F2FP.F16.F32.PACK_AB R124, R41, R40 ;  /* 0x00000028297c723e */ /* 0x008fe200000000ff */
        /* <DEDUP_REMOVED lines=9> */
[C---:B------:R-:W-:Y:S01]  /*6ea0*/  FFMA R45, R81.reuse, R82, R45 ;  /* 0x00000052512d7223 */ /* 0x040fe2000000002d */
[C---:B------:R-:W-:Y:S01]  /*6eb0*/  FMUL R50, R76.reuse, R50 ;  /* 0x000000324c327220 */ /* 0x040fe20000400000 */
[----:B------:R-:W-:Y:S02]  /*6ec0*/  HADD2.F32 R80, -RZ, R131.H1_H1 ;  /* 0x30000083ff507230 */ /* 0x000fe40000004100 */
[C---:B------:R-:W-:Y:S01]  /*6ed0*/  FMUL R51, R76.reuse, R51 ;  /* 0x000000334c337220 */ /* 0x040fe20000400000 */
[C---:B------:R-:W-:Y:S01]  /*6ee0*/  FMUL R48, R76.reuse, R52 ;  /* 0x000000344c307220 */ /* 0x040fe20000400000 */
[C---:B------:R-:W-:Y:S01]  /*6ef0*/  FFMA R50, R81.reuse, R83, R50 ;  /* 0x0000005351327223 */ /* 0x040fe20000000032 */
[--C-:B------:R-:W-:Y:S02]  /*6f00*/  HADD2.F32 R83, -RZ, R136.reuse.H0_H0 ;  /* 0x20000088ff537230 */ /* 0x100fe40000004100 */
[C---:B------:R-:W-:Y:S01]  /*6f10*/  FFMA R51, R81.reuse, R80, R51 ;  /* 0x0000005051337223 */ /* 0x040fe20000000033 */
[----:B------:R-:W-:Y:S02]  /*6f20*/  HADD2.F32 R82, -RZ, R136.H1_H1 ;  /* 0x30000088ff527230 */ /* 0x000fe40000004100 */
[C---:B------:R-:W-:Y:S01]  /*6f30*/  FMUL R49, R76.reuse, R53 ;  /* 0x000000354c317220 */ /* 0x040fe20000400000 */
[--C-:B------:R-:W-:Y:S02]  /*6f40*/  HADD2.F32 R85, -RZ, R137.reuse.H0_H0 ;  /* 0x20000089ff557230 */ /* 0x100fe40000004100 */
[C---:B------:R-:W-:Y:S01]  /*6f50*/  FMUL R54, R76.reuse, R54 ;  /* 0x000000364c367220 */ /* 0x040fe20000400000 */
[----:B------:R-:W-:Y:S02]  /*6f60*/  HADD2.F32 R80, -RZ, R137.H1_H1 ;  /* 0x30000089ff507230 */ /* 0x000fe40000004100 */
[C---:B------:R-:W-:Y:S01]  /*6f70*/  FMUL R55, R76.reuse, R55 ;  /* 0x000000374c377220 */ /* 0x040fe20000400000 */
[C---:B------:R-:W-:Y:S01]  /*6f80*/  FFMA R48, R81.reuse, R83, R48 ;  /* 0x0000005351307223 */ /* 0x040fe20000000030 */
[C---:B------:R-:W-:Y:S01]  /*6f90*/  FFMA R49, R81.reuse, R82, R49 ;  /* 0x0000005251317223 */ /* 0x040fe20000000031 */
[C---:B------:R-:W-:Y:S01]  /*6fa0*/  FFMA R54, R81.reuse, R85, R54 ;  /* 0x0000005551367223 */ /* 0x040fe20000000036 */
[C---:B------:R-:W-:Y:S01]  /*6fb0*/  FFMA R55, R81.reuse, R80, R55 ;  /* 0x0000005051377223 */ /* 0x040fe20000000037 */
[--C-:B------:R-:W-:Y:S02]  /*6fc0*/  HADD2.F32 R83, -RZ, R138.reuse.H0_H0 ;  /* 0x2000008aff537230 */ /* 0x100fe40000004100 */
[C---:B------:R-:W-:Y:S01]  /*6fd0*/  FMUL R52, R76.reuse, R56 ;  /* 0x000000384c347220 */ /* 0x040fe20000400000 */
        /* <DEDUP_REMOVED lines=9> */
[----:B------:R-:W-:Y:S01]  /*7070*/  FFMA R59, R81, R82, R59 ;  /* 0x00000052513b7223 */ /* 0x000fe2000000003b */
[--C-:B------:R-:W-:Y:S02]  /*7080*/  HADD2.F32 R80, -RZ, R144.reuse.H0_H0 ;  /* 0x20000090ff507230 */ /* 0x100fe40000004100 */
[C---:B------:R-:W-:Y:S01]  /*7090*/  FMUL R56, R76.reuse, R60 ;  /* 0x0000003c4c387220 */ /* 0x040fe20000400000 */
[----:B------:R-:W-:Y:S02]  /*70a0*/  HADD2.F32 R82, -RZ, R144.H1_H1 ;  /* 0x30000090ff527230 */ /* 0x000fe40000004100 */
[C---:B------:R-:W-:Y:S01]  /*70b0*/  FMUL R57, R76.reuse, R61 ;  /* 0x0000003d4c397220 */ /* 0x040fe20000400000 */
[--C-:B------:R-:W-:Y:S02]  /*70c0*/  HADD2.F32 R83, -RZ, R145.reuse.H0_H0 ;  /* 0x20000091ff537230 */ /* 0x100fe40000004100 */
[C---:B------:R-:W-:Y:S01]  /*70d0*/  FMUL R62, R76.reuse, R62 ;  /* 0x0000003e4c3e7220 */ /* 0x040fe20000400000 */
[----:B------:R-:W-:Y:S01]  /*70e0*/  F2FP.F16.F32.PACK_AB R126, R45, R44 ;  /* 0x0000002c2d7e723e */ /* 0x000fe200000000ff */
[----:B------:R-:W-:Y:S01]  /*70f0*/  FFMA R56, R81, R80, R56 ;  /* 0x0000005051387223 */ /* 0x000fe20000000038 */
[----:B------:R-:W-:Y:S01]  /*7100*/  F2FP.F16.F32.PACK_AB R127, R51, R50 ;  /* 0x00000032337f723e */ /* 0x000fe200000000ff */
[C---:B------:R-:W-:Y:S01]  /*7110*/  FFMA R57, R81.reuse, R82, R57 ;  /* 0x0000005251397223 */ /* 0x040fe20000000039 */
[C---:B------:R-:W-:Y:S01]  /*7120*/  FFMA R62, R81.reuse, R83, R62 ;  /* 0x00000053513e7223 */ /* 0x040fe2000000003e */
[----:B------:R-:W-:Y:S02]  /*7130*/  HADD2.F32 R80, -RZ, R145.H1_H1 ;  /* 0x30000091ff507230 */ /* 0x000fe40000004100 */
[C---:B------:R-:W-:Y:S01]  /*7140*/  FMUL R63, R76.reuse, R63 ;  /* 0x0000003f4c3f7220 */ /* 0x040fe20000400000 */
[----:B------:R1:W-:Y:S01]  /*7150*/  STS.128 [R183+0x400], R124 ;  /* 0x0004007cb7007388 */ /* 0x0003e20000000c00 */
[--C-:B------:R-:W-:Y:S02]  /*7160*/  HADD2.F32 R83, -RZ, R146.reuse.H0_H0 ;  /* 0x20000092ff537230 */ /* 0x100fe40000004100 */
[C---:B------:R-:W-:Y:S01]  /*7170*/  FMUL R60, R76.reuse, R64 ;  /* 0x000000404c3c7220 */ /* 0x040fe20000400000 */
[----:B------:R-:W-:Y:S02]  /*7180*/  HADD2.F32 R82, -RZ, R146.H1_H1 ;  /* 0x30000092ff527230 */ /* 0x000fe40000004100 */
[C---:B------:R-:W-:Y:S01]  /*7190*/  FMUL R61, R76.reuse, R65 ;  /* 0x000000414c3d7220 */ /* 0x040fe20000400000 */
[--C-:B------:R-:W-:Y:S02]  /*71a0*/  HADD2.F32 R85, -RZ, R147.reuse.H0_H0 ;  /* 0x20000093ff557230 */ /* 0x100fe40000004100 */
[C---:B------:R-:W-:Y:S01]  /*71b0*/  FMUL R66, R76.reuse, R66 ;  /* 0x000000424c427220 */ /* 0x040fe20000400000 */
[----:B------:R-:W-:Y:S02]  /*71c0*/  HADD2.F32 R84, -RZ, R147.H1_H1 ;  /* 0x30000093ff547230 */ /* 0x000fe40000004100 */
[----:B------:R-:W-:Y:S01]  /*71d0*/  FFMA R63, R81, R80, R63 ;  /* 0x00000050513f7223 */ /* 0x000fe2000000003f */
[----:B------:R-:W-:Y:S01]  /*71e0*/  FMUL R67, R76, R67 ;  /* 0x000000434c437220 */ /* 0x000fe20000400000 */
[----:B------:R-:W-:Y:S01]  /*71f0*/  F2FP.F16.F32.PACK_AB R132, R49, R48 ;  /* 0x000000303184723e */ /* 0x000fe200000000ff */
[----:B------:R-:W-:Y:S01]  /*7200*/  FFMA R60, R81, R83, R60 ;  /* 0x00000053513c7223 */ /* 0x000fe2000000003c */
[----:B------:R-:W-:Y:S01]  /*7210*/  F2FP.F16.F32.PACK_AB R133, R55, R54 ;  /* 0x000000363785723e */ /* 0x000fe200000000ff */
[----:B------:R-:W-:Y:S01]  /*7220*/  FFMA R61, R81, R82, R61 ;  /* 0x00000052513d7223 */ /* 0x000fe2000000003d */
[----:B------:R-:W-:Y:S01]  /*7230*/  F2FP.F16.F32.PACK_AB R134, R53, R52 ;  /* 0x000000343586723e */ /* 0x000fe200000000ff */
[----:B------:R-:W-:Y:S01]  /*7240*/  FFMA R66, R81, R85, R66 ;  /* 0x0000005551427223 */ /* 0x000fe20000000042 */
[----:B------:R-:W-:Y:S01]  /*7250*/  F2FP.F16.F32.PACK_AB R135, R59, R58 ;  /* 0x0000003a3b87723e */ /* 0x000fe200000000ff */
[----:B------:R-:W-:Y:S01]  /*7260*/  FFMA R67, R81, R84, R67 ;  /* 0x0000005451437223 */ /* 0x000fe20000000043 */
[----:B------:R-:W-:Y:S02]  /*7270*/  F2FP.F16.F32.PACK_AB R140, R57, R56 ;  /* 0x00000038398c723e */ /* 0x000fe400000000ff */
[----:B------:R-:W-:Y:S01]  /*7280*/  F2FP.F16.F32.PACK_AB R141, R63, R62 ;  /* 0x0000003e3f8d723e */ /* 0x000fe200000000ff */
[----:B------:R1:W-:Y:S01]  /*7290*/  STS.128 [R174+0x400], R132 ;  /* 0x00040084ae007388 */ /* 0x0003e20000000c00 */
[----:B------:R-:W-:Y:S02]  /*72a0*/  F2FP.F16.F32.PACK_AB R142, R61, R60 ;  /* 0x0000003c3d8e723e */ /* 0x000fe400000000ff */
[----:B------:R-:W-:Y:S05]  /*72b0*/  F2FP.F16.F32.PACK_AB R143, R67, R66 ;  /* 0x00000042438f723e */ /* 0x000fea00000000ff */
[----:B------:R1:W-:Y:S01]  /*72c0*/  STS.128 [R182+0x400], R140 ;  /* 0x0004008cb6007388 */ /* 0x0003e20000000c00 */
[----:B------:R-:W-:Y:S01]  /*72d0*/  @!PT LDS RZ, [RZ] ;  /* 0x00000000fffff984 */ /* 0x000fe20000000800 */
[----:B------:R-:W-:Y:S01]  /*72e0*/  @!PT LDS RZ, [RZ] ;  /* 0x00000000fffff984 */ /* 0x000fe20000000800 */
[----:B------:R-:W-:Y:S01]  /*72f0*/  @!PT LDS RZ, [RZ] ;  /* 0x00000000fffff984 */ /* 0x000fe20000000800 */
[----:B------:R-:W-:Y:S01]  /*7300*/  @!PT LDS RZ, [RZ] ;  /* 0x00000000fffff984 */ /* 0x000fe20000000800 */
[----:B------:R2:W-:Y:S07]  /*7310*/  MEMBAR.ALL.CTA ;  /* 0x0000000000007992 */ /* 0x0005ee0000008000 */
[----:B--2---:R-:W2:Y:S02]  /*7320*/  FENCE.VIEW.ASYNC.S ;  /* 0x00000000000073c6 */ /* 0x004ea40000000000 */
[----:B--2---:R-:W-:Y:S06]  /*7330*/  BAR.SYNC.DEFER_BLOCKING 0x1, 0x80 ;  /* 0x0042000000007b1d */ /* 0x004fec0000010000 */
[----:B------:R-:W-:Y:S05]  /*7340*/  @P0 BRA `(.L_x_115) ;  /* 0x0000000000280947 */ /* 0x000fea0003800000 */
[----:B------:R-:W-:Y:S02]  /*7350*/  UIADD3 UR4, UPT, UPT, UR48, 0x400, URZ ;  /* 0x0000040030047890 */ /* 0x000fe4000fffe0ff */
[----:B------:R-:W-:Y:S01]  /*7360*/  UIADD3 UR6, UP0, UPT, UR52, 0x680, URZ ;  /* 0x0000068034067890 */ /* 0x000fe2000ff1e0ff */
[----:B------:R-:W-:Y:S03]  /*7370*/  UMOV UR43, UR36 ;  /* 0x00000024002b7c82 */ /* 0x000fe60008000000 */
[----:B------:R-:W-:Y:S01]  /*7380*/  MOV R163, UR4 ;  /* 0x0000000400a37c02 */ /* 0x000fe20008000f00 */
[----:B------:R-:W-:Y:S03]  /*7390*/  UIADD3.X UR7, UPT, UPT, URZ, UR53, URZ, UP0, !UPT ;  /* 0x00000035ff077290 */ /* 0x000fe600087fe4ff */
[----:B------:R-:W-:Y:S11]  /*73a0*/  R2UR UR40, R163 ;  /* 0x00000000a32872ca */ /* 0x000ff600000e0000 */
[----:B------:R-:W-:Y:S02]  /*73b0*/  @!UPT UIADD3 URZ, UPT, UPT, URZ, URZ, URZ ;  /* 0x000000fffffff290 */ /* 0x000fe4000fffe0ff */
[----:B------:R2:W-:Y:S01]  /*73c0*/  UTMASTG.3D [UR40], [UR6] ;  /* 0x00000028060073b5 */ /* 0x0005e20008010000 */
[----:B------:R0:W-:Y:S01]  /*73d0*/  UTMACMDFLUSH ;  /* 0x00000000000079b7 */ /* 0x0001e20000000000 */
[----:B--2---:R-:W-:Y:S04]  /*73e0*/  DEPBAR.LE SB0, 0x1 ;  /* 0x000080400000791a */ /* 0x004fe80000000000 */
.L_x_115:
[----:B------:R-:W-:Y:S05]  /*73f0*/  BSYNC.RECONVERGENT B0 ;  /* 0x0000000000007941 */ /* 0x000fea0003800200 */
.L_x_114:
[----:B------:R-:W-:Y:S01]  /*7400*/  BAR.SYNC.DEFER_BLOCKING 0x1, 0x80 ;  /* 0x0042000000007b1d */ /* 0x000fe20000010000 */
[----:B------:R-:W-:Y:S01]  /*7410*/  ISETP.NE.AND P1, PT, R176, RZ, PT ;  /* 0x000000ffb000720c */ /* 0x000fe20003f25270 */
[----:B------:R-:W-:Y:S01]  /*7420*/  UIADD3 UR4, UPT, UPT, UR50, -0x1, URZ ;  /* 0xffffffff32047890 */ /* 0x000fe2000fffe0ff */
[----:B------:R-:W-:Y:S03]  /*7430*/  LEA R3, R109, UR48, 0x3 ;  /* 0x000000306d037c11 */ /* 0x000fe6000f8e18ff */
[----:B------:R-:W-:Y:S08]  /*7440*/  UISETP.GT.U32.AND UP0, UPT, UR4, -0x3, UPT ;  /* 0xfffffffd0400788c */ /* 0x000ff0000bf04070 */
[----:B------:R-:W-:Y:S01]  /*7450*/  @P1 SHF.L.U32 R4, R167, 0x1f, RZ ;  /* 0x0000001fa7041819 */ /* 0x000fe200000006ff */
[----:B------:R-:W-:Y:S06]  /*7460*/  BRA.U UP0, `(.L_x_116) ;  /* 0x0000000100247547 */ /* 0x000fec000b800000 */
[----:B------:R-:W-:Y:S01]  /*7470*/  IMAD.U32 R5, RZ, RZ, UR49 ;  /* 0x00000031ff057e24 */ /* 0x000fe2000f8e00ff */
[----:B------:R-:W-:Y:S01]  /*7480*/  MOV R0, UR37 ;  /* 0x0000002500007c02 */ /* 0x000fe20008000f00 */
[----:B------:R-:W-:Y:S03]  /*7490*/  UIADD3 UR49, UPT, UPT, UR49, 0x1, URZ ;  /* 0x0000000131317890 */ /* 0x000fe6000fffe0ff */
[----:B------:R-:W-:Y:S01]  /*74a0*/  @P1 LEA R5, R5, UR48, 0x3 ;  /* 0x0000003005051c11 */ /* 0x000fe2000f8e18ff */
[----:B------:R-:W-:Y:S04]  /*74b0*/  UISETP.NE.AND UP0, UPT, UR49, 0x3, UPT ;  /* 0x000000033100788c */ /* 0x000fe8000bf05270 */
[----:B------:R-:W-:Y:S01]  /*74c0*/  @P1 VIADD R5, R5, 0x78 ;  /* 0x0000007805051836 */ /* 0x000fe20000000000 */
[----:B------:R-:W-:Y:S04]  /*74d0*/  USEL UR49, UR49, URZ, UP0 ;  /* 0x000000ff31317287 */ /* 0x000fe80008000000 */
[----:B------:R-:W-:Y:S04]  /*74e0*/  @P1 PRMT R0, R0, 0x654, R5 ;  /* 0x0000065400001816 */ /* 0x000fe80000000005 */
[----:B------:R2:W-:Y:S04]  /*74f0*/  @P1 SYNCS.ARRIVE.TRANS64.RED.A1T0 RZ, [R0+URZ], RZ ;  /* 0x000000ff00ff19a7 */ /* 0x0005e800081004ff */
.L_x_116:
[----:B------:R-:W3:Y:S01]  /*7500*/  @P1 SYNCS.PHASECHK.TRANS64.TRYWAIT P0, [R3+URZ+0x60], R4 ;  /* 0x00006004030015a7 */ /* 0x000ee200080011ff */
[----:B------:R-:W-:Y:S01]  /*7510*/  BSSY B1, `(.L_x_117) ;  /* 0x000001f000017945 */ /* 0x000fe20003800000 */
[----:B---3--:R-:W-:Y:S03]  /*7520*/  @P1 SEL R111, RZ, 0x1, !P0 ;  /* 0x00000001ff6f1807 */ /* 0x008fe60004000000 */
[----:B------:R-:W-:Y:S05]  /*7530*/  @!P1 BRA `(.L_x_118) ;  /* 0x0000000000709947 */ /* 0x000fea0003800000 */
[----:B------:R-:W-:Y:S01]  /*7540*/  ISETP.NE.AND P1, PT, R116, RZ, PT ;  /* 0x000000ff7400720c */ /* 0x000fe20003f25270 */
[----:B------:R-:W-:Y:S01]  /*7550*/  BSSY B0, `(.L_x_119) ;  /* 0x000000b000007945 */ /* 0x000fe20003800000 */
[----:B------:R-:W-:Y:S11]  /*7560*/  ISETP.NE.AND P0, PT, R111, RZ, PT ;  /* 0x000000ff6f00720c */ /* 0x000ff60003f05270 */
[----:B------:R-:W-:Y:S05]  /*7570*/  @P1 IMAD R6, R109, 0x4000, R178 ;  /* 0x000040006d061824 */ /* 0x000fea00078e02b2 */
[----:B------:R-:W-:Y:S04]  /*7580*/  @P1 IADD3 R9, PT, PT, R6, UR48, RZ ;  /* 0x0000003006091c10 */ /* 0x000fe8000fffe0ff */
[----:B------:R-:W-:Y:S01]  /*7590*/  @P1 IADD3 R7, PT, PT, R110, R9, RZ ;  /* 0x000000096e071210 */ /* 0x000fe20007ffe0ff */
[--C-:B------:R-:W-:Y:S02]  /*75a0*/  @P1 IMAD.IADD R5, R108, 0x1, R9.reuse ;  /* 0x000000016c051824 */ /* 0x100fe400078e0209 */
[----:B------:R-:W-:Y:S01]  /*75b0*/  @P1 IMAD.IADD R4, R118, 0x1, R9 ;  /* 0x0000000176041824 */ /* 0x000fe200078e0209 */
[----:B------:R-:W-:Y:S06]  /*75c0*/  @P0 BRA `(.L_x_120) ;  /* 0x00000000000c0947 */ /* 0x000fec0003800000 */
[----:B--2---:R-:W-:Y:S04]  /*75d0*/  SHF.L.U32 R0, R167, 0x1f, RZ ;  /* 0x0000001fa7007819 */ /* 0x004fe800000006ff */
[----:B------:R-:W2:Y:S02]  /*75e0*/  SYNCS.PHASECHK.TRANS64.TRYWAIT P0, [R3+URZ+0x60], R0 ;  /* 0x00006000030075a7 */ /* 0x000ea400080011ff */
[----:B--2---:R-:W-:Y:S05]  /*75f0*/  @!P0 BRA `(.L_x_121) ;  /* 0x00000034005c8947 */ /* 0x004fea0003800000 */
.L_x_120:
[----:B------:R-:W-:Y:S05]  /*7600*/  BSYNC B0 ;  /* 0x0000000000007941 */ /* 0x000fea0003800000 */
.L_x_119:
[----:B------:R-:W-:Y:S01]  /*7610*/  ISETP.NE.AND P0, PT, R116, RZ, PT ;  /* 0x000000ff7400720c */ /* 0x000fe20003f05270 */
[----:B------:R-:W-:Y:S11]  /*7620*/  VIADD R109, R109, 0x1 ;  /* 0x000000016d6d7836 */ /* 0x000ff60000000000 */
[----:B------:R-:W-:Y:S01]  /*7630*/  @!UPT UIADD3 URZ, UPT, UPT, URZ, URZ, URZ ;  /* 0x000000fffffff290 */ /* 0x000fe2000fffe0ff */
[----:B------:R3:W4:Y:S01]  /*7640*/  @P0 LDS.128 R88, [R6+UR48+0x400] ;  /* 0x0004003006580984 */ /* 0x0007220008000c00 */
[--C-:B--2---:R-:W-:Y:S01]  /*7650*/  @P0 IMAD.IADD R3, R110, 0x1, R5.reuse ;  /* 0x000000016e030824 */ /* 0x104fe200078e0205 */
[C---:B------:R-:W-:Y:S01]  /*7660*/  @P0 IADD3 R0, PT, PT, R118.reuse, R7, RZ ;  /* 0x0000000776000210 */ /* 0x040fe20007ffe0ff */
[C---:B------:R-:W-:Y:S01]  /*7670*/  @P0 IMAD.IADD R8, R118.reuse, 0x1, R5 ;  /* 0x0000000176080824 */ /* 0x040fe200078e0205 */
[----:B------:R3:W2:Y:S02]  /*7680*/  @P0 LDS.128 R96, [R4+0x400] ;  /* 0x0004000004600984 */ /* 0x0006a40000000c00 */
[----:B------:R-:W-:Y:S02]  /*7690*/  @P0 IADD3 R9, PT, PT, R118, R3, RZ ;  /* 0x0000000376090210 */ /* 0x000fe40007ffe0ff */
[----:B------:R3:W1:Y:S04]  /*76a0*/  @P0 LDS.128 R104, [R7+0x400] ;  /* 0x0004000007680984 */ /* 0x0006680000000c00 */
[----:B------:R3:W1:Y:S04]  /*76b0*/  @P0 LDS.128 R112, [R0+0x400] ;  /* 0x0004000000700984 */ /* 0x0006680000000c00 */
[----:B------:R3:W1:Y:S04]  /*76c0*/  @P0 LDS.128 R120, [R5+0x400] ;  /* 0x0004000005780984 */ /* 0x0006680000000c00 */
[----:B------:R3:W1:Y:S04]  /*76d0*/  @P0 LDS.128 R128, [R8+0x400] ;  /* 0x0004000008800984 */ /* 0x0006680000000c00 */
[----:B------:R3:W1:Y:S04]  /*76e0*/  @P0 LDS.128 R136, [R3+0x400] ;  /* 0x0004000003880984 */ /* 0x0006680000000c00 */
[----:B------:R3:W1:Y:S02]  /*76f0*/  @P0 LDS.128 R144, [R9+0x400] ;  /* 0x0004000009900984 */ /* 0x0006640000000c00 */
.L_x_118:
[----:B------:R-:W-:Y:S05]  /*7700*/  BSYNC B1 ;  /* 0x0000000000017941 */ /* 0x000fea0003800000 */
.L_x_117:
[----:B---3--:R-:W-:Y:S05]  /*7710*/  VIADD R3, R78, 0x40 ;  /* 0x000000404e037836 */ /* 0x008fea0000000000 */
[----:B------:R-:W-:Y:S04]  /*7720*/  SHF.R.U32.HI R3, RZ, 0x15, R3 ;  /* 0x00000015ff037819 */ /* 0x000fe80000011603 */
[----:B------:R-:W-:Y:S11]  /*7730*/  LOP3.LUT P0, RZ, R3, 0x3, R162, 0x48, !PT ;  /* 0x0000000303ff7812 */ /* 0x000ff600078048a2 */
[----:B------:R-:W-:Y:S02]  /*7740*/  @!UPT UIADD3 URZ, UPT, UPT, URZ, URZ, URZ ;  /* 0x000000fffffff290 */ /* 0x000fe4000fffe0ff */
[----:B------:R-:W-:Y:S05]  /*7750*/  @!P0 BRA `(.L_x_122) ;  /* 0x0000000000408947 */ /* 0x000fea0003800000 */
[----:B------:R-:W3:Y:S01]  /*7760*/  LDCU.64 UR8, c[0x4][0x70] ;  /* 0x01000e00ff0877ac */ /* 0x000ee20008000a00 */
[----:B------:R-:W-:Y:S01]  /*7770*/  MOV R15, 0x0 ;  /* 0x00000000000f7802 */ /* 0x000fe20000000f00 */
[----:B------:R-:W-:Y:S02]  /*7780*/  HFMA2 R12, -RZ, RZ, 0, 5.9604644775390625e-08 ;  /* 0x00000001ff0c7431 */ /* 0x000fe400000001ff */
[----:B------:R-:W-:Y:S02]  /*7790*/  IMAD.MOV.U32 R8, RZ, RZ, 0x192 ;  /* 0x00000192ff087424 */ /* 0x000fe400078e00ff */
[----:B------:R-:W-:Y:S01]  /*77a0*/  IMAD.MOV.U32 R13, RZ, RZ, RZ ;  /* 0x000000ffff0d7224 */ /* 0x000fe200078e00ff */
[----:B------:R-:W5:Y:S01]  /*77b0*/  LDCU.64 UR6, c[0x4][0x78] ;  /* 0x01000f00ff0677ac */ /* 0x000f620008000a00 */
[----:B------:R-:W1:Y:S01]  /*77c0*/  LDC.64 R14, c[0x4][R15] ;  /* 0x010000000f0e7b82 */ /* 0x000e620000000a00 */
[----:B------:R-:W2:Y:S01]  /*77d0*/  LDCU.64 UR4, c[0x4][0x10] ;  /* 0x01000200ff0477ac */ /* 0x000ea20008000a00 */
[----:B---3--:R-:W-:Y:S01]  /*77e0*/  MOV R5, UR9 ;  /* 0x0000000900057c02 */ /* 0x008fe20008000f00 */
[----:B------:R-:W-:Y:S01]  /*77f0*/  IMAD.U32 R4, RZ, RZ, UR8 ;  /* 0x00000008ff047e24 */ /* 0x000fe2000f8e00ff */
[----:B-----5:R-:W-:Y:S01]  /*7800*/  MOV R7, UR7 ;  /* 0x0000000700077c02 */ /* 0x020fe20008000f00 */
[----:B------:R-:W-:Y:S01]  /*7810*/  IMAD.U32 R6, RZ, RZ, UR6 ;  /* 0x00000006ff067e24 */ /* 0x000fe2000f8e00ff */
[----:B--2---:R-:W-:Y:S01]  /*7820*/  MOV R11, UR5 ;  /* 0x00000005000b7c02 */ /* 0x004fe20008000f00 */
[----:B------:R-:W-:Y:S02]  /*7830*/  IMAD.U32 R10, RZ, RZ, UR4 ;  /* 0x00000004ff0a7e24 */ /* 0x000fe4000f8e00ff */
[----:B------:R-:W-:Y:S07]  /*7840*/  LEPC R20, `(.L_x_122) ;  /* 0x000000001014794e */ /* 0x000fee0000000000 */
[----:B-1--4-:R-:W-:Y:S05]  /*7850*/  CALL.ABS.NOINC R14 ;  /* 0x000000000e007343 */ /* 0x012fea0003c00000 */
.L_x_122:
[----:B------:R-:W-:Y:S05]  /*7860*/  WARPSYNC.ALL ;  /* 0x0000000000007948 */ /* 0x000fea0003800000 */
[----:B------:R-:W-:Y:S01]  /*7870*/  R2UR UR4, R78 ;  /* 0x000000004e0472ca */ /* 0x000fe200000e0000 */
[--C-:B----4-:R-:W-:Y:S01]  /*7880*/  HADD2.F32 R80, -RZ, R88.reuse.H0_H0 ;  /* 0x20000058ff507230 */ /* 0x110fe20000004100 */
[----:B------:R-:W-:Y:S01]  /*7890*/  ISETP.NE.AND P0, PT, R170, RZ, PT ;  /* 0x000000ffaa00720c */ /* 0x000fe20003f05270 */
[----:B------:R-:W-:Y:S01]  /*78a0*/  HADD2.F32 R82, -RZ, R88.H1_H1 ;  /* 0x30000058ff527230 */ /* 0x000fe20000004100 */
[----:B------:R-:W-:Y:S01]  /*78b0*/  BSSY.RECONVERGENT B0, `(.L_x_123) ;  /* 0x00000f9000007945 */ /* 0x000fe20003800200 */
[----:B------:R-:W-:Y:S02]  /*78c0*/  HADD2.F32 R83, -RZ, R89.H0_H0 ;  /* 0x20000059ff537230 */ /* 0x000fe40000004100 */
[----:B------:R-:W-:Y:S06]  /*78d0*/  HADD2.F32 R84, -RZ, R91.H1_H1 ;  /* 0x3000005bff547230 */ /* 0x000fec0000004100 */
[----:B------:R-:W2:Y:S02]  /*78e0*/  LDTM.x64 R4, tmem[UR4+0x40] ;  /* 0x00004004000479ee */ /* 0x000ea40008340000 */
[C---:B--2---:R-:W-:Y:S01]  /*78f0*/  FMUL R0, R76.reuse, R4 ;  /* 0x000000044c007220 */ /* 0x044fe20000400000 */
[C---:B------:R-:W-:Y:S01]  /*7900*/  FMUL R3, R76.reuse, R5 ;  /* 0x000000054c037220 */ /* 0x040fe20000400000 */
[C---:B------:R-:W-:Y:S01]  /*7910*/  FMUL R6, R76.reuse, R6 ;  /* 0x000000064c067220 */ /* 0x040fe20000400000 */
[C---:B------:R-:W-:Y:S01]  /*7920*/  FMUL R7, R76.reuse, R7 ;  /* 0x000000074c077220 */ /* 0x040fe20000400000 */
[C---:B------:R-:W-:Y:S01]  /*7930*/  FFMA R0, R81.reuse, R80, R0 ;  /* 0x0000005051007223 */ /* 0x040fe20000000000 */
[----:B------:R-:W-:Y:S02]  /*7940*/  HADD2.F32 R80, -RZ, R89.H1_H1 ;  /* 0x30000059ff507230 */ /* 0x000fe40000004100 */
[C---:B------:R-:W-:Y:S01]  /*7950*/  FFMA R3, R81.reuse, R82, R3 ;  /* 0x0000005251037223 */ /* 0x040fe20000000003 */
[C---:B------:R-:W-:Y:S01]  /*7960*/  FFMA R6, R81.reuse, R83, R6 ;  /* 0x0000005351067223 */ /* 0x040fe20000000006 */
[--C-:B------:R-:W-:Y:S02]  /*7970*/  HADD2.F32 R83, -RZ, R90.reuse.H0_H0 ;  /* 0x2000005aff537230 */ /* 0x100fe40000004100 */
[C---:B------:R-:W-:Y:S01]  /*7980*/  FMUL R4, R76.reuse, R8 ;  /* 0x000000084c047220 */ /* 0x040fe20000400000 */
[----:B------:R-:W-:Y:S01]  /*7990*/  FFMA R7, R81, R80, R7 ;  /* 0x0000005051077223 */ /* 0x000fe20000000007 */
[----:B-1----:R-:W-:Y:S01]  /*79a0*/  F2FP.F16.F32.PACK_AB R92, R3, R0 ;  /* 0x00000000035c723e */ /* 0x002fe200000000ff */
[----:B------:R-:W-:Y:S02]  /*79b0*/  HADD2.F32 R80, -RZ, R90.H1_H1 ;  /* 0x3000005aff507230 */ /* 0x000fe40000004100 */
[----:B------:R-:W-:Y:S01]  /*79c0*/  FFMA R4, R81, R83, R4 ;  /* 0x0000005351047223 */ /* 0x000fe20000000004 */
[----:B------:R-:W-:Y:S01]  /*79d0*/  HADD2.F32 R82, -RZ, R91.H0_H0 ;  /* 0x2000005bff527230 */ /* 0x000fe20000004100 */
[----:B------:R-:W-:Y:S01]  /*79e0*/  F2FP.F16.F32.PACK_AB R93, R7, R6 ;  /* 0x00000006075d723e */ /* 0x000fe200000000ff */
[C---:B------:R-:W-:Y:S01]  /*79f0*/  FMUL R0, R76.reuse, R9 ;  /* 0x000000094c007220 */ /* 0x040fe20000400000 */
[C---:B------:R-:W-:Y:S01]  /*7a00*/  FMUL R3, R76.reuse, R10 ;  /* 0x0000000a4c037220 */ /* 0x040fe20000400000 */
[C---:B------:R-:W-:Y:S01]  /*7a10*/  FMUL R5, R76.reuse, R11 ;  /* 0x0000000b4c057220 */ /* 0x040fe20000400000 */
[----:B------:R-:W-:Y:S01]  /*7a20*/  FMUL R6, R76, R12 ;  /* 0x0000000c4c067220 */ /* 0x000fe20000400000 */
[C---:B------:R-:W-:Y:S01]  /*7a30*/  FFMA R0, R81.reuse, R80, R0 ;  /* 0x0000005051007223 */ /* 0x040fe20000000000 */
[C---:B------:R-:W-:Y:S01]  /*7a40*/  FFMA R3, R81.reuse, R82, R3 ;  /* 0x0000005251037223 */ /* 0x040fe20000000003 */
[--C-:B------:R-:W-:Y:S02]  /*7a50*/  HADD2.F32 R80, -RZ, R96.reuse.H0_H0 ;  /* 0x20000060ff507230 */ /* 0x100fe40000004100 */
[C---:B------:R-:W-:Y:S01]  /*7a60*/  FFMA R5, R81.reuse, R84, R5 ;  /* 0x0000005451057223 */ /* 0x040fe20000000005 */
[----:B------:R-:W-:Y:S01]  /*7a70*/  HADD2.F32 R82, -RZ, R96.H1_H1 ;  /* 0x30000060ff527230 */ /* 0x000fe20000004100 */
[----:B------:R-:W-:Y:S01]  /*7a80*/  F2FP.F16.F32.PACK_AB R94, R0, R4 ;  /* 0x00000004005e723e */ /* 0x000fe200000000ff */
[C---:B------:R-:W-:Y:S01]  /*7a90*/  FMUL R7, R76.reuse, R13 ;  /* 0x0000000d4c077220 */ /* 0x040fe20000400000 */
[----:B------:R-:W-:Y:S01]  /*7aa0*/  FFMA R6, R81, R80, R6 ;  /* 0x0000005051067223 */ /* 0x000fe20000000006 */
[----:B------:R-:W-:Y:S01]  /*7ab0*/  F2FP.F16.F32.PACK_AB R95, R5, R3 ;  /* 0x00000003055f723e */ /* 0x000fe200000000ff */
[--C-:B------:R-:W-:Y:S02]  /*7ac0*/  HADD2.F32 R80, -RZ, R97.reuse.H0_H0 ;  /* 0x20000061ff507230 */ /* 0x100fe40000004100 */
[----:B------:R-:W-:Y:S01]  /*7ad0*/  FFMA R7, R81, R82, R7 ;  /* 0x0000005251077223 */ /* 0x000fe20000000007 */
[----:B------:R-:W-:Y:S02]  /*7ae0*/  HADD2.F32 R82, -RZ, R97.H1_H1 ;  /* 0x30000061ff527230 */ /* 0x000fe40000004100 */
[C---:B------:R-:W-:Y:S01]  /*7af0*/  FMUL R0, R76.reuse, R14 ;  /* 0x0000000e4c007220 */ /* 0x040fe20000400000 */
[----:B------:R-:W-:Y:S01]  /*7b00*/  STS.128 [R178+UR48+0x4400], R92 ;  /* 0x0044005cb2007988 */ /* 0x000fe20008000c30 */
[--C-:B------:R-:W-:Y:S01]  /*7b10*/  HADD2.F32 R83, -RZ, R98.reuse.H0_H0 ;  /* 0x20000062ff537230 */ /* 0x100fe20000004100 */
[----:B------:R-:W-:Y:S01]  /*7b20*/  F2FP.F16.F32.PACK_AB R84, R7, R6 ;  /* 0x000000060754723e */ /* 0x000fe200000000ff */
[C---:B------:R-:W-:Y:S01]  /*7b30*/  FFMA R0, R81.reuse, R80, R0 ;  /* 0x0000005051007223 */ /* 0x040fe20000000000 */
[C---:B------:R-:W-:Y:S01]  /*7b40*/  FMUL R3, R76.reuse, R15 ;  /* 0x0000000f4c037220 */ /* 0x040fe20000400000 */
[C---:B------:R-:W-:Y:S01]  /*7b50*/  FMUL R4, R76.reuse, R16 ;  /* 0x000000104c047220 */ /* 0x040fe20000400000 */
[----:B------:R-:W-:Y:S02]  /*7b60*/  HADD2.F32 R80, -RZ, R98.H1_H1 ;  /* 0x30000062ff507230 */ /* 0x000fe40000004100 */
[C---:B------:R-:W-:Y:S01]  /*7b70*/  FMUL R5, R76.reuse, R17 ;  /* 0x000000114c057220 */ /* 0x040fe20000400000 */
[C---:B------:R-:W-:Y:S01]  /*7b80*/  FFMA R3, R81.reuse, R82, R3 ;  /* 0x0000005251037223 */ /* 0x040fe20000000003 */
[C---:B------:R-:W-:Y:S01]  /*7b90*/  FFMA R4, R81.reuse, R83, R4 ;  /* 0x0000005351047223 */ /* 0x040fe20000000004 */
[--C-:B------:R-:W-:Y:S02]  /*7ba0*/  HADD2.F32 R83, -RZ, R99.reuse.H0_H0 ;  /* 0x20000063ff537230 */ /* 0x100fe40000004100 */
[----:B------:R-:W-:Y:S01]  /*7bb0*/  FFMA R5, R81, R80, R5 ;  /* 0x0000005051057223 */ /* 0x000fe20000000005 */
[----:B------:R-:W-:Y:S01]  /*7bc0*/  HADD2.F32 R82, -RZ, R99.H1_H1 ;  /* 0x30000063ff527230 */ /* 0x000fe20000004100 */
[----:B------:R-:W-:Y:S01]  /*7bd0*/  F2FP.F16.F32.PACK_AB R85, R3, R0 ;  /* 0x000000000355723e */ /* 0x000fe200000000ff */
[C---:B------:R-:W-:Y:S01]  /*7be0*/  FMUL R6, R76.reuse, R18 ;  /* 0x000000124c067220 */ /* 0x040fe20000400000 */
[C---:B------:R-:W-:Y:S01]  /*7bf0*/  FMUL R7, R76.reuse, R19 ;  /* 0x000000134c077220 */ /* 0x040fe20000400000 */
[----:B------:R-:W-:Y:S01]  /*7c00*/  F2FP.F16.F32.PACK_AB R86, R5, R4 ;  /* 0x000000040556723e */ /* 0x000fe200000000ff */
[--C-:B------:R-:W-:Y:S02]  /*7c10*/  HADD2.F32 R80, -RZ, R104.reuse.H0_H0 ;  /* 0x20000068ff507230 */ /* 0x100fe40000004100 */
[C---:B------:R-:W-:Y:S01]  /*7c20*/  FFMA R6, R81.reuse, R83, R6 ;  /* 0x0000005351067223 */ /* 0x040fe20000000006 */
[----:B------:R-:W-:Y:S01]  /*7c30*/  FFMA R7, R81, R82, R7 ;  /* 0x0000005251077223 */ /* 0x000fe20000000007 */
[----:B------:R-:W-:Y:S02]  /*7c40*/  HADD2.F32 R82, -RZ, R104.H1_H1 ;  /* 0x30000068ff527230 */ /* 0x000fe40000004100 */
[C---:B------:R-:W-:Y:S01]  /*7c50*/  FMUL R0, R76.reuse, R20 ;  /* 0x000000144c007220 */ /* 0x040fe20000400000 */
[C---:B------:R-:W-:Y:S01]  /*7c60*/  FMUL R3, R76.reuse, R21 ;  /* 0x000000154c037220 */ /* 0x040fe20000400000 */
[C---:B------:R-:W-:Y:S01]  /*7c70*/  FMUL R4, R76.reuse, R22 ;  /* 0x000000164c047220 */ /* 0x040fe20000400000 */
[----:B------:R-:W-:Y:S01]  /*7c80*/  F2FP.F16.F32.PACK_AB R87, R7, R6 ;  /* 0x000000060757723e */ /* 0x000fe200000000ff */
[C---:B------:R-:W-:Y:S01]  /*7c90*/  FFMA R0, R81.reuse, R80, R0 ;  /* 0x0000005051007223 */ /* 0x040fe20000000000 */
[----:B------:R-:W-:Y:S01]  /*7ca0*/  FFMA R3, R81, R82, R3 ;  /* 0x0000005251037223 */ /* 0x000fe20000000003 */
[----:B------:R-:W-:Y:S02]  /*7cb0*/  HADD2.F32 R80, -RZ, R105.H0_H0 ;  /* 0x20000069ff507230 */ /* 0x000fe40000004100 */
[C---:B------:R-:W-:Y:S01]  /*7cc0*/  FMUL R5, R76.reuse, R23 ;  /* 0x000000174c057220 */ /* 0x040fe20000400000 */
[----:B------:R1:W-:Y:S01]  /*7cd0*/  STS.128 [R180+0x4400], R84 ;  /* 0x00440054b4007388 */ /* 0x0003e20000000c00 */
[C---:B------:R-:W-:Y:S01]  /*7ce0*/  FMUL R6, R76.reuse, R24 ;  /* 0x000000184c067220 */ /* 0x040fe20000400000 */
[----:B------:R-:W-:Y:S01]  /*7cf0*/  HADD2.F32 R83, -RZ, R107.H0_H0 ;  /* 0x2000006bff537230 */ /* 0x000fe20000004100 */
[----:B------:R-:W-:Y:S01]  /*7d00*/  F2FP.F16.F32.PACK_AB R100, R3, R0 ;  /* 0x000000000364723e */ /* 0x000fe200000000ff */
[----:B------:R-:W-:Y:S02]  /*7d10*/  HADD2.F32 R0, -RZ, R105.H1_H1 ;  /* 0x30000069ff007230 */ /* 0x000fe40000004100 */
[C---:B------:R-:W-:Y:S01]  /*7d20*/  FFMA R4, R81.reuse, R80, R4 ;  /* 0x0000005051047223 */ /* 0x040fe20000000004 */
[--C-:B------:R-:W-:Y:S02]  /*7d30*/  HADD2.F32 R3, -RZ, R106.reuse.H0_H0 ;  /* 0x2000006aff037230 */ /* 0x100fe40000004100 */
[C---:B------:R-:W-:Y:S01]  /*7d40*/  FMUL R7, R76.reuse, R25 ;  /* 0x000000194c077220 */ /* 0x040fe20000400000 */
[----:B------:R-:W-:Y:S02]  /*7d50*/  HADD2.F32 R80, -RZ, R106.H1_H1 ;  /* 0x3000006aff507230 */ /* 0x000fe40000004100 */
[C---:B------:R-:W-:Y:S01]  /*7d60*/  FFMA R5, R81.reuse, R0, R5 ;  /* 0x0000000051057223 */ /* 0x040fe20000000005 */
[C---:B------:R-:W-:Y:S01]  /*7d70*/  FMUL R8, R76.reuse, R26 ;  /* 0x0000001a4c087220 */ /* 0x040fe20000400000 */
[----:B------:R-:W-:Y:S02]  /*7d80*/  HADD2.F32 R82, -RZ, R107.H1_H1 ;  /* 0x3000006bff527230 */ /* 0x000fe40000004100 */
[C---:B------:R-:W-:Y:S01]  /*7d90*/  FFMA R6, R81.reuse, R3, R6 ;  /* 0x0000000351067223 */ /* 0x040fe20000000006 */
[----:B------:R-:W-:Y:S01]  /*7da0*/  FFMA R7, R81, R80, R7 ;  /* 0x0000005051077223 */ /* 0x000fe20000000007 */
[----:B------:R-:W-:Y:S01]  /*7db0*/  F2FP.F16.F32.PACK_AB R101, R5, R4 ;  /* 0x000000040565723e */ /* 0x000fe200000000ff */
        /* <DEDUP_REMOVED lines=8> */
[----:B------:R-:W-:Y:S01]  /*7e40*/  FFMA R10, R81, R0, R10 ;  /* 0x00000000510a7223 */ /* 0x000fe2000000000a */
[--C-:B------:R-:W-:Y:S01]  /*7e50*/  HADD2.F32 R3, -RZ, R113.reuse.H0_H0 ;  /* 0x20000071ff037230 */ /* 0x100fe20000004100 */
[----:B------:R-:W-:Y:S01]  /*7e60*/  F2FP.F16.F32.PACK_AB R103, R9, R8 ;  /* 0x000000080967723e */ /* 0x000fe200000000ff */
[----:B------:R-:W-:Y:S01]  /*7e70*/  FFMA R11, R81, R80, R11 ;  /* 0x00000050510b7223 */ /* 0x000fe2000000000b */
[C---:B------:R-:W-:Y:S01]  /*7e80*/  FMUL R12, R76.reuse, R30 ;  /* 0x0000001e4c0c7220 */ /* 0x040fe20000400000 */
[----:B------:R-:W-:Y:S02]  /*7e90*/  HADD2.F32 R0, -RZ, R113.H1_H1 ;  /* 0x30000071ff007230 */ /* 0x000fe40000004100 */
[C---:B------:R-:W-:Y:S01]  /*7ea0*/  FMUL R13, R76.reuse, R31 ;  /* 0x0000001f4c0d7220 */ /* 0x040fe20000400000 */
[----:B------:R2:W-:Y:S01]  /*7eb0*/  STS.128 [R177+0x4400], R100 ;  /* 0x00440064b1007388 */ /* 0x0005e20000000c00 */
[----:B-1----:R-:W-:Y:S01]  /*7ec0*/  F2FP.F16.F32.PACK_AB R84, R11, R10 ;  /* 0x0000000a0b54723e */ /* 0x002fe200000000ff */
[C---:B------:R-:W-:Y:S01]  /*7ed0*/  FFMA R12, R81.reuse, R3, R12 ;  /* 0x00000003510c7223 */ /* 0x040fe2000000000c */
[----:B------:R-:W-:Y:S01]  /*7ee0*/  FFMA R13, R81, R0, R13 ;  /* 0x00000000510d7223 */ /* 0x000fe2000000000d */
[--C-:B------:R-:W-:Y:S02]  /*7ef0*/  HADD2.F32 R3, -RZ, R114.reuse.H0_H0 ;  /* 0x20000072ff037230 */ /* 0x100fe40000004100 */
        /* <DEDUP_REMOVED lines=25> */
[----:B------:R-:W-:Y:S01]  /*8090*/  F2FP.F16.F32.PACK_AB R92, R19, R18 ;  /* 0x00000012135c723e */ /* 0x000fe200000000ff */
        /* <DEDUP_REMOVED lines=113> */
[----:B------:R-:W-:Y:S02]  /*87b0*/  UIADD3 UR8, UP0, UPT, UR52, 0x680, URZ ;  /* 0x0000068034087890 */ /* 0x000fe4000ff1e0ff */
[----:B------:R-:W-:Y:S02]  /*87c0*/  UIADD3 UR5, UPT, UPT, UR41, 0x40, URZ ;  /* 0x0000004029057890 */ /* 0x000fe4000fffe0ff */
[----:B------:R-:W-:Y:S02]  /*87d0*/  UIADD3 UR4, UPT, UPT, UR48, 0x4400, URZ ;  /* 0x0000440030047890 */ /* 0x000fe4000fffe0ff */
[----:B------:R-:W-:Y:S01]  /*87e0*/  UIADD3.X UR9, UPT, UPT, URZ, UR53, URZ, UP0, !UPT ;  /* 0x00000035ff097290 */ /* 0x000fe200087fe4ff */
[----:B------:R-:W-:Y:S01]  /*87f0*/  UMOV UR6, UR42 ;  /* 0x0000002a00067c82 */ /* 0x000fe20008000000 */
[----:B------:R-:W-:Y:S07]  /*8800*/  UMOV UR7, UR36 ;  /* 0x0000002400077c82 */ /* 0x000fee0008000000 */
[----:B------:R2:W-:Y:S01]  /*8810*/  UTMASTG.3D [UR4], [UR8] ;  /* 0x00000004080073b5 */ /* 0x0005e20008010000 */
[----:B------:R0:W-:Y:S01]  /*8820*/  UTMACMDFLUSH ;  /* 0x00000000000079b7 */ /* 0x0001e20000000000 */
[----:B--2---:R-:W-:Y:S04]  /*8830*/  DEPBAR.LE SB0, 0x1 ;  /* 0x000080400000791a */ /* 0x004fe80000000000 */
.L_x_124:
[----:B------:R-:W-:Y:S05]  /*8840*/  BSYNC.RECONVERGENT B0 ;  /* 0x0000000000007941 */ /* 0x000fea0003800200 */
.L_x_123:
[----:B------:R-:W-:Y:S01]  /*8850*/  BAR.SYNC.DEFER_BLOCKING 0x1, 0x80 ;  /* 0x0042000000007b1d */ /* 0x000fe20000010000 */
[----:B------:R-:W-:Y:S01]  /*8860*/  ISETP.NE.AND P1, PT, R176, RZ, PT ;  /* 0x000000ffb000720c */ /* 0x000fe20003f25270 */
[----:B------:R-:W-:Y:S01]  /*8870*/  UISETP.GT.U32.AND UP0, UPT, UR50, -0x3, UPT ;  /* 0xfffffffd3200788c */ /* 0x000fe2000bf04070 */
[----:B------:R-:W-:Y:S11]  /*8880*/  LEA R4, R109, UR48, 0x3 ;  /* 0x000000306d047c11 */ /* 0x000ff6000f8e18ff */
        /* <DEDUP_REMOVED lines=11> */
.L_x_125:
        /* <DEDUP_REMOVED lines=11> */
[----:B--2---:R-:W-:Y:S01]  /*89f0*/  @P1 IMAD.IADD R0, R118, 0x1, R3 ;  /* 0x0000000176001824 */ /* 0x004fe200078e0203 */
[----:B------:R-:W-:Y:S06]  /*8a00*/  @P0 BRA `(.L_x_129) ;  /* 0x00000000000c0947 */ /* 0x000fec0003800000 */
[----:B------:R-:W-:Y:S04]  /*8a10*/  SHF.L.U32 R3, R167, 0x1f, RZ ;  /* 0x0000001fa7037819 */ /* 0x000fe800000006ff */
[----:B------:R-:W2:Y:S02]  /*8a20*/  SYNCS.PHASECHK.TRANS64.TRYWAIT P0, [R4+URZ+0x60], R3 ;  /* 0x00006003040075a7 */ /* 0x000ea400080011ff */
[----:B--2---:R-:W-:Y:S05]  /*8a30*/  @!P0 BRA `(.L_x_130) ;  /* 0x0000002000608947 */ /* 0x004fea0003800000 */
.L_x_129:
[----:B------:R-:W-:Y:S05]  /*8a40*/  BSYNC B0 ;  /* 0x0000000000007941 */ /* 0x000fea0003800000 */
.L_x_128:
[----:B------:R-:W-:Y:S11]  /*8a50*/  ISETP.NE.AND P0, PT, R116, RZ, PT ;  /* 0x000000ff7400720c */ /* 0x000ff60003f05270 */
[----:B------:R-:W-:Y:S02]  /*8a60*/  @!UPT UIADD3 URZ, UPT, UPT, URZ, URZ, URZ ;  /* 0x000000fffffff290 */ /* 0x000fe4000fffe0ff */
[----:B------:R3:W4:Y:S01]  /*8a70*/  @P0 LDS.128 R88, [R109+UR48+0x400] ;  /* 0x000400306d580984 */ /* 0x0007220008000c00 */
[----:B--2---:R-:W-:Y:S01]  /*8a80*/  @P0 IMAD.IADD R3, R110, 0x1, R5 ;  /* 0x000000016e030824 */ /* 0x004fe200078e0205 */
        /* <DEDUP_REMOVED lines=10> */
.L_x_127:
[----:B------:R-:W-:Y:S05]  /*8b30*/  BSYNC B1 ;  /* 0x0000000000017941 */ /* 0x000fea0003800000 */
.L_x_126:
        /* <DEDUP_REMOVED lines=21> */
.L_x_131:
[----:B------:R-:W-:Y:S01]  /*8c90*/  ISETP.NE.AND P0, PT, R170, RZ, PT ;  /* 0x000000ffaa00720c */ /* 0x000fe20003f05270 */
[----:B------:R-:W-:Y:S05]  /*8ca0*/  WARPSYNC.ALL ;  /* 0x0000000000007948 */ /* 0x000fea0003800000 */
[----:B------:R-:W-:Y:S01]  /*8cb0*/  R2UR UR4, R78 ;  /* 0x000000004e0472ca */ /* 0x000fe200000e0000 */
[--C-:B----4-:R-:W-:Y:S01]  /*8cc0*/  HADD2.F32 R80, -RZ, R88.reuse.H0_H0 ;  /* 0x20000058ff507230 */ /* 0x110fe20000004100 */
[----:B------:R-:W-:Y:S01]  /*8cd0*/  IADD3 R179, PT, PT, R179, 0xd0, RZ ;  /* 0x000000d0b3b37810 */ /* 0x000fe20007ffe0ff */
[----:B------:R-:W-:Y:S01]  /*8ce0*/  HADD2.F32 R82, -RZ, R88.H1_H1 ;  /* 0x30000058ff527230 */ /* 0x000fe20000004100 */
[----:B------:R-:W-:Y:S01]  /*8cf0*/  BSSY.RECONVERGENT B0, `(.L_x_132) ;  /* 0x00000fc000007945 */ /* 0x000fe20003800200 */
[--C-:B------:R-:W-:Y:S01]  /*8d00*/  HADD2.F32 R83, -RZ, R89.reuse.H0_H0 ;  /* 0x20000059ff537230 */ /* 0x100fe20000004100 */
[----:B------:R-:W-:Y:S01]  /*8d10*/  LOP3.LUT R179, R179, 0xfefffff8, RZ, 0xc0, !PT ;  /* 0xfefffff8b3b37812 */ /* 0x000fe200078ec0ff */
[----:B-1----:R-:W-:Y:S02]  /*8d20*/  HADD2.F32 R84, -RZ, R89.H1_H1 ;  /* 0x30000059ff547230 */ /* 0x002fe40000004100 */
[--C-:B------:R-:W-:Y:S02]  /*8d30*/  HADD2.F32 R85, -RZ, R90.reuse.H0_H0 ;  /* 0x2000005aff557230 */ /* 0x100fe40000004100 */
[----:B------:R-:W-:Y:S02]  /*8d40*/  HADD2.F32 R86, -RZ, R90.H1_H1 ;  /* 0x3000005aff567230 */ /* 0x000fe40000004100 */
[----:B------:R-:W1:Y:S01]  /*8d50*/  LDTM.x64 R4, tmem[UR4+0x80] ;  /* 0x00008004000479ee */ /* 0x000e620008340000 */
[----:B------:R-:W-:Y:S01]  /*8d60*/  NOP ;  /* 0x0000000000007918 */ /* 0x000fe20000000000 */
[----:B-1----:R1:W-:Y:S01]  /*8d70*/  SYNCS.ARRIVE.TRANS64.RED.A1T0 RZ, [R179+URZ], RZ ;  /* 0x000000ffb3ff79a7 */ /* 0x0023e200081004ff */
[--C-:B------:R-:W-:Y:S02]  /*8d80*/  HADD2.F32 R87, -RZ, R91.reuse.H0_H0 ;  /* 0x2000005bff577230 */ /* 0x100fe40000004100 */
[----:B------:R-:W-:Y:S02]  /*8d90*/  HADD2.F32 R88, -RZ, R91.H1_H1 ;  /* 0x3000005bff587230 */ /* 0x000fe40000004100 */
[--C-:B--2---:R-:W-:Y:S02]  /*8da0*/  HADD2.F32 R89, -RZ, R96.reuse.H0_H0 ;  /* 0x20000060ff597230 */ /* 0x104fe40000004100 */
[----:B------:R-:W-:Y:S02]  /*8db0*/  HADD2.F32 R90, -RZ, R96.H1_H1 ;  /* 0x30000060ff5a7230 */ /* 0x000fe40000004100 */
[--C-:B------:R-:W-:Y:S02]  /*8dc0*/  HADD2.F32 R91, -RZ, R97.reuse.H0_H0 ;  /* 0x20000061ff5b7230 */ /* 0x100fe40000004100 */
[----:B------:R-:W-:Y:S02]  /*8dd0*/  HADD2.F32 R92, -RZ, R97.H1_H1 ;  /* 0x30000061ff5c7230 */ /* 0x000fe40000004100 */
[--C-:B------:R-:W-:Y:S02]  /*8de0*/  HADD2.F32 R93, -RZ, R98.reuse.H0_H0 ;  /* 0x20000062ff5d7230 */ /* 0x100fe40000004100 */
[----:B------:R-:W-:Y:S02]  /*8df0*/  HADD2.F32 R94, -RZ, R98.H1_H1 ;  /* 0x30000062ff5e7230 */ /* 0x000fe40000004100 */
[--C-:B------:R-:W-:Y:S02]  /*8e00*/  HADD2.F32 R95, -RZ, R99.reuse.H0_H0 ;  /* 0x20000063ff5f7230 */ /* 0x100fe40000004100 */
[----:B------:R-:W-:Y:S02]  /*8e10*/  HADD2.F32 R96, -RZ, R99.H1_H1 ;  /* 0x30000063ff607230 */ /* 0x000fe40000004100 */
[--C-:B------:R-:W-:Y:S02]  /*8e20*/  HADD2.F32 R97, -RZ, R104.reuse.H0_H0 ;  /* 0x20000068ff617230 */ /* 0x100fe40000004100 */
[C---:B------:R-:W-:Y:S01]  /*8e30*/  FMUL R4, R76.reuse, R4 ;  /* 0x000000044c047220 */ /* 0x040fe20000400000 */
[C---:B------:R-:W-:Y:S01]  /*8e40*/  FMUL R5, R76.reuse, R5 ;  /* 0x000000054c057220 */ /* 0x040fe20000400000 */
[C---:B------:R-:W-:Y:S01]  /*8e50*/  FMUL R6, R76.reuse, R6 ;  /* 0x000000064c067220 */ /* 0x040fe20000400000 */
[C---:B------:R-:W-:Y:S01]  /*8e60*/  FMUL R7, R76.reuse, R7 ;  /* 0x000000074c077220 */ /* 0x040fe20000400000 */
[C---:B------:R-:W-:Y:S01]  /*8e70*/  FFMA R4, R81.reuse, R80, R4 ;  /* 0x0000005051047223 */ /* 0x040fe20000000004 */
[C---:B------:R-:W-:Y:S01]  /*8e80*/  FFMA R5, R81.reuse, R82, R5 ;  /* 0x0000005251057223 */ /* 0x040fe20000000005 */
[C---:B------:R-:W-:Y:S01]  /*8e90*/  FFMA R6, R81.reuse, R83, R6 ;  /* 0x0000005351067223 */ /* 0x040fe20000000006 */
[----:B------:R-:W-:Y:S01]  /*8ea0*/  FFMA R7, R81, R84, R7 ;  /* 0x0000005451077223 */ /* 0x000fe20000000007 */
[C---:B------:R-:W-:Y:S01]  /*8eb0*/  FMUL R8, R76.reuse, R8 ;  /* 0x000000084c087220 */ /* 0x040fe20000400000 */
[C---:B------:R-:W-:Y:S01]  /*8ec0*/  FMUL R9, R76.reuse, R9 ;  /* 0x000000094c097220 */ /* 0x040fe20000400000 */
[----:B------:R-:W-:Y:S01]  /*8ed0*/  F2FP.F16.F32.PACK_AB R4, R5, R4 ;  /* 0x000000040504723e */ /* 0x000fe200000000ff */
[C---:B------:R-:W-:Y:S01]  /*8ee0*/  FMUL R10, R76.reuse, R10 ;  /* 0x0000000a4c0a7220 */ /* 0x040fe20000400000 */
[----:B------:R-:W-:Y:S01]  /*8ef0*/  F2FP.F16.F32.PACK_AB R5, R7, R6 ;  /* 0x000000060705723e */ /* 0x000fe200000000ff */
[C---:B------:R-:W-:Y:S01]  /*8f00*/  FFMA R8, R81.reuse, R85, R8 ;  /* 0x0000005551087223 */ /* 0x040fe20000000008 */
[C---:B------:R-:W-:Y:S01]  /*8f10*/  FFMA R9, R81.reuse, R86, R9 ;  /* 0x0000005651097223 */ /* 0x040fe20000000009 */
[----:B------:R-:W-:Y:S01]  /*8f20*/  FFMA R10, R81, R87, R10 ;  /* 0x00000057510a7223 */ /* 0x000fe2000000000a */
[C---:B------:R-:W-:Y:S01]  /*8f30*/  FMUL R11, R76.reuse, R11 ;  /* 0x0000000b4c0b7220 */ /* 0x040fe20000400000 */
[C---:B------:R-:W-:Y:S01]  /*8f40*/  FMUL R0, R76.reuse, R12 ;  /* 0x0000000c4c007220 */ /* 0x040fe20000400000 */
[C---:B------:R-:W-:Y:S01]  /*8f50*/  FMUL R3, R76.reuse, R13 ;  /* 0x0000000d4c037220 */ /* 0x040fe20000400000 */
[----:B------:R-:W-:Y:S01]  /*8f60*/  F2FP.F16.F32.PACK_AB R6, R9, R8 ;  /* 0x000000080906723e */ /* 0x000fe200000000ff */
        /* <DEDUP_REMOVED lines=10> */
[----:B------:R1:W-:Y:S01]  /*9010*/  STS.128 [R178+UR48+0x8400], R4 ;  /* 0x00840004b2007988 */ /* 0x0003e20008000c30 */
[----:B------:R-:W-:Y:S01]  /*9020*/  FFMA R12, R81, R93, R12 ;  /* 0x0000005d510c7223 */ /* 0x000fe2000000000c */
[C---:B------:R-:W-:Y:S01]  /*9030*/  FMUL R13, R76.reuse, R17 ;  /* 0x000000114c0d7220 */ /* 0x040fe20000400000 */
[C---:B------:R-:W-:Y:S01]  /*9040*/  FMUL R18, R76.reuse, R18 ;  /* 0x000000124c127220 */ /* 0x040fe20000400000 */
[----:B------:R-:W-:Y:S01]  /*9050*/  F2FP.F16.F32.PACK_AB R9, R15, R14 ;  /* 0x0000000e0f09723e */ /* 0x000fe200000000ff */
[C---:B------:R-:W-:Y:S01]  /*9060*/  FMUL R19, R76.reuse, R19 ;  /* 0x000000134c137220 */ /* 0x040fe20000400000 */
[C---:B------:R-:W-:Y:S01]  /*9070*/  FFMA R13, R81.reuse, R94, R13 ;  /* 0x0000005e510d7223 */ /* 0x040fe2000000000d */
[C---:B------:R-:W-:Y:S01]  /*9080*/  FFMA R18, R81.reuse, R95, R18 ;  /* 0x0000005f51127223 */ /* 0x040fe20000000012 */
[----:B------:R-:W-:Y:S02]  /*9090*/  HADD2.F32 R98, -RZ, R104.H1_H1 ;  /* 0x30000068ff627230 */ /* 0x000fe40000004100 */
[----:B------:R-:W-:Y:S01]  /*90a0*/  FFMA R19, R81, R96, R19 ;  /* 0x0000006051137223 */ /* 0x000fe20000000013 */
[C---:B------:R-:W-:Y:S01]  /*90b0*/  FMUL R16, R76.reuse, R20 ;  /* 0x000000144c107220 */ /* 0x040fe20000400000 */
[----:B------:R-:W-:Y:S01]  /*90c0*/  F2FP.F16.F32.PACK_AB R10, R13, R12 ;  /* 0x0000000c0d0a723e */ /* 0x000fe200000000ff */
[--C-:B------:R-:W-:Y:S02]  /*90d0*/  HADD2.F32 R99, -RZ, R105.reuse.H0_H0 ;  /* 0x20000069ff637230 */ /* 0x100fe40000004100 */
[C---:B------:R-:W-:Y:S01]  /*90e0*/  FMUL R17, R76.reuse, R21 ;  /* 0x000000154c117220 */ /* 0x040fe20000400000 */
[----:B------:R-:W-:Y:S01]  /*90f0*/  F2FP.F16.F32.PACK_AB R11, R19, R18 ;  /* 0x00000012130b723e */ /* 0x000fe200000000ff */
[C---:B------:R-:W-:Y:S01]  /*9100*/  FFMA R16, R81.reuse, R97, R16 ;  /* 0x0000006151107223 */ /* 0x040fe20000000010 */
[----:B------:R-:W-:Y:S02]  /*9110*/  HADD2.F32 R100, -RZ, R105.H1_H1 ;  /* 0x30000069ff647230 */ /* 0x000fe40000004100 */
[----:B------:R-:W-:Y:S01]  /*9120*/  FFMA R17, R81, R98, R17 ;  /* 0x0000006251117223 */ /* 0x000fe20000000011 */
[C---:B------:R-:W-:Y:S01]  /*9130*/  FMUL R22, R76.reuse, R22 ;  /* 0x000000164c167220 */ /* 0x040fe20000400000 */
[----:B------:R1:W-:Y:S01]  /*9140*/  STS.128 [R180+0x8400], R8 ;  /* 0x00840008b4007388 */ /* 0x0003e20000000c00 */
[--C-:B------:R-:W-:Y:S02]  /*9150*/  HADD2.F32 R101, -RZ, R106.reuse.H0_H0 ;  /* 0x2000006aff657230 */ /* 0x100fe40000004100 */
[C---:B------:R-:W-:Y:S01]  /*9160*/  FMUL R23, R76.reuse, R23 ;  /* 0x000000174c177220 */ /* 0x040fe20000400000 */
[----:B------:R-:W-:Y:S01]  /*9170*/  F2FP.F16.F32.PACK_AB R16, R17, R16 ;  /* 0x000000101110723e */ /* 0x000fe200000000ff */
[C---:B------:R-:W-:Y:S01]  /*9180*/  FFMA R22, R81.reuse, R99, R22 ;  /* 0x0000006351167223 */ /* 0x040fe20000000016 */
[----:B------:R-:W-:Y:S02]  /*9190*/  HADD2.F32 R102, -RZ, R106.H1_H1 ;  /* 0x3000006aff667230 */ /* 0x000fe40000004100 */
[----:B------:R-:W-:Y:S01]  /*91a0*/  FFMA R23, R81, R100, R23 ;  /* 0x0000006451177223 */ /* 0x000fe20000000017 */
[C---:B------:R-:W-:Y:S01]  /*91b0*/  FMUL R20, R76.reuse, R24 ;  /* 0x000000184c147220 */ /* 0x040fe20000400000 */
        /* <DEDUP_REMOVED lines=21> */
[--C-:B------:R-:W-:Y:S01]  /*9310*/  HADD2.F32 R109, -RZ, R114.reuse.H0_H0 ;  /* 0x20000072ff6d7230 */ /* 0x100fe20000004100 */
[----:B------:R1:W-:Y:S01]  /*9320*/  STS.128 [R177+0x8400], R16 ;  /* 0x00840010b1007388 */ /* 0x0003e20000000c00 */
        /* <DEDUP_REMOVED lines=69> */
[C---:B------:R-:W-:Y:S01]  /*9780*/  FFMA R45, R81.reuse, R126, R45 ;  /* 0x0000007e512d7223 */ /* 0x040fe2000000002d */
[C---:B------:R-:W-:Y:S01]  /*9790*/  FMUL R50, R76.reuse, R50 ;  /* 0x000000324c327220 */ /* 0x040fe20000400000 */
[--C-:B------:R-:W-:Y:S02]  /*97a0*/  HADD2.F32 R129, -RZ, R136.reuse.H0_H0 ;  /* 0x20000088ff817230 */ /* 0x100fe40000004100 */
[C---:B------:R-:W-:Y:S01]  /*97b0*/  FMUL R51, R76.reuse, R51 ;  /* 0x000000334c337220 */ /* 0x040fe20000400000 */
[----:B------:R-:W-:Y:S02]  /*97c0*/  HADD2.F32 R130, -RZ, R136.H1_H1 ;  /* 0x30000088ff827230 */ /* 0x000fe40000004100 */
[C---:B------:R-:W-:Y:S01]  /*97d0*/  FMUL R48, R76.reuse, R52 ;  /* 0x000000344c307220 */ /* 0x040fe20000400000 */
[--C-:B------:R-:W-:Y:S02]  /*97e0*/  HADD2.F32 R131, -RZ, R137.reuse.H0_H0 ;  /* 0x20000089ff837230 */ /* 0x100fe40000004100 */
[C---:B------:R-:W-:Y:S01]  /*97f0*/  FMUL R49, R76.reuse, R53 ;  /* 0x000000354c317220 */ /* 0x040fe20000400000 */
[C---:B------:R-:W-:Y:S01]  /*9800*/  FFMA R50, R81.reuse, R127, R50 ;  /* 0x0000007f51327223 */ /* 0x040fe20000000032 */
[----:B------:R-:W-:Y:S02]  /*9810*/  HADD2.F32 R132, -RZ, R137.H1_H1 ;  /* 0x30000089ff847230 */ /* 0x000fe40000004100 */
[C---:B------:R-:W-:Y:S01]  /*9820*/  FMUL R54, R76.reuse, R54 ;  /* 0x000000364c367220 */ /* 0x040fe20000400000 */
[C---:B------:R-:W-:Y:S01]  /*9830*/  FFMA R51, R81.reuse, R128, R51 ;  /* 0x0000008051337223 */ /* 0x040fe20000000033 */
        /* <DEDUP_REMOVED lines=11> */
[----:B------:R-:W-:Y:S01]  /*98f0*/  FFMA R55, R81, R132, R55 ;  /* 0x0000008451377223 */ /* 0x000fe20000000037 */
[--C-:B------:R-:W-:Y:S02]  /*9900*/  HADD2.F32 R137, -RZ, R144.reuse.H0_H0 ;  /* 0x20000090ff897230 */ /* 0x100fe40000004100 */
[C---:B------:R-:W-:Y:S01]  /*9910*/  FMUL R59, R76.reuse, R59 ;  /* 0x0000003b4c3b7220 */ /* 0x040fe20000400000 */
[----:B------:R-:W-:Y:S01]  /*9920*/  F2FP.F16.F32.PACK_AB R42, R45, R44 ;  /* 0x0000002c2d2a723e */ /* 0x000fe200000000ff */
[----:B------:R-:W-:Y:S01]  /*9930*/  FFMA R52, R81, R133, R52 ;  /* 0x0000008551347223 */ /* 0x000fe20000000034 */
[----:B------:R-:W-:Y:S01]  /*9940*/  F2FP.F16.F32.PACK_AB R43, R51, R50 ;  /* 0x00000032332b723e */ /* 0x000fe200000000ff */
[----:B------:R-:W-:Y:S02]  /*9950*/  HADD2.F32 R138, -RZ, R144.H1_H1 ;  /* 0x30000090ff8a7230 */ /* 0x000fe40000004100 */
[C---:B------:R-:W-:Y:S01]  /*9960*/  FMUL R56, R76.reuse, R60 ;  /* 0x0000003c4c387220 */ /* 0x040fe20000400000 */
[C---:B------:R-:W-:Y:S01]  /*9970*/  FFMA R53, R81.reuse, R134, R53 ;  /* 0x0000008651357223 */ /* 0x040fe20000000035 */
[--C-:B------:R-:W-:Y:S01]  /*9980*/  HADD2.F32 R139, -RZ, R145.reuse.H0_H0 ;  /* 0x20000091ff8b7230 */ /* 0x100fe20000004100 */
[----:B------:R1:W-:Y:S01]  /*9990*/  STS.128 [R183+0x8400], R40 ;  /* 0x00840028b7007388 */ /* 0x0003e20000000c00 */
        /* <DEDUP_REMOVED lines=13> */
[----:B------:R-:W-:Y:S01]  /*9a70*/  FFMA R62, R81, R139, R62 ;  /* 0x0000008b513e7223 */ /* 0x000fe2000000003e */
[----:B------:R-:W-:Y:S02]  /*9a80*/  HADD2.F32 R144, -RZ, R147.H1_H1 ;  /* 0x30000093ff907230 */ /* 0x000fe40000004100 */
[C---:B------:R-:W-:Y:S01]  /*9a90*/  FMUL R66, R76.reuse, R66 ;  /* 0x000000424c427220 */ /* 0x040fe20000400000 */
[----:B------:R-:W-:Y:S01]  /*9aa0*/  F2FP.F16.F32.PACK_AB R48, R49, R48 ;  /* 0x000000303130723e */ /* 0x000fe200000000ff */
[----:B------:R-:W-:Y:S01]  /*9ab0*/  FFMA R63, R81, R140, R63 ;  /* 0x0000008c513f7223 */ /* 0x000fe2000000003f */
[----:B------:R-:W-:Y:S01]  /*9ac0*/  FMUL R67, R76, R67 ;  /* 0x000000434c437220 */ /* 0x000fe20000400000 */
[----:B------:R-:W-:Y:S01]  /*9ad0*/  F2FP.F16.F32.PACK_AB R49, R55, R54 ;  /* 0x000000363731723e */ /* 0x000fe200000000ff */
[----:B------:R-:W-:Y:S01]  /*9ae0*/  FFMA R60, R81, R141, R60 ;  /* 0x0000008d513c7223 */ /* 0x000fe2000000003c */
[----:B------:R-:W-:Y:S01]  /*9af0*/  F2FP.F16.F32.PACK_AB R50, R53, R52 ;  /* 0x000000343532723e */ /* 0x000fe200000000ff */
[----:B------:R-:W-:Y:S01]  /*9b00*/  FFMA R61, R81, R142, R61 ;  /* 0x0000008e513d7223 */ /* 0x000fe2000000003d */
[----:B------:R-:W-:Y:S01]  /*9b10*/  F2FP.F16.F32.PACK_AB R51, R59, R58 ;  /* 0x0000003a3b33723e */ /* 0x000fe200000000ff */
[C---:B------:R-:W-:Y:S01]  /*9b20*/  FFMA R66, R81.reuse, R143, R66 ;  /* 0x0000008f51427223 */ /* 0x040fe20000000042 */
[----:B------:R-:W-:Y:S01]  /*9b30*/  FFMA R67, R81, R144, R67 ;  /* 0x0000009051437223 */ /* 0x000fe20000000043 */
[----:B------:R-:W-:Y:S02]  /*9b40*/  F2FP.F16.F32.PACK_AB R56, R57, R56 ;  /* 0x000000383938723e */ /* 0x000fe400000000ff */
[----:B------:R1:W-:Y:S01]  /*9b50*/  STS.128 [R174+0x8400], R48 ;  /* 0x00840030ae007388 */ /* 0x0003e20000000c00 */
[----:B------:R-:W-:Y:S02]  /*9b60*/  F2FP.F16.F32.PACK_AB R57, R63, R62 ;  /* 0x0000003e3f39723e */ /* 0x000fe400000000ff */
        /* <DEDUP_REMOVED lines=20> */
.L_x_133:
[----:B------:R-:W-:Y:S05]  /*9cb0*/  BSYNC.RECONVERGENT B0 ;  /* 0x0000000000007941 */ /* 0x000fea0003800200 */
.L_x_132:
[----:B------:R-:W-:Y:S01]  /*9cc0*/  BAR.SYNC.DEFER_BLOCKING 0x1, 0x80 ;  /* 0x0042000000007b1d */ /* 0x000fe20000010000 */
[----:B------:R-:W-:Y:S01]  /*9cd0*/  UIADD3 UR4, UPT, UPT, UR50, 0x1, URZ ;  /* 0x0000000132047890 */ /* 0x000fe2000fffe0ff */
[----:B------:R-:W-:Y:S03]  /*9ce0*/  IADD3 R79, PT, PT, R79, 0x1, RZ ;  /* 0x000000014f4f7810 */ /* 0x000fe60007ffe0ff */
[----:B------:R-:W-:Y:S09]  /*9cf0*/  UISETP.GT.U32.AND UP0, UPT, UR4, -0x3, UPT ;  /* 0xfffffffd0400788c */ /* 0x000ff2000bf04070 */
[----:B------:R-:W-:Y:S05]  /*9d00*/  BRA.U UP0, `(.L_x_134) ;  /* 0x0000000100287547 */ /* 0x000fea000b800000 */
[----:B------:R-:W-:Y:S01]  /*9d10*/  ISETP.NE.AND P0, PT, R176, RZ, PT ;  /* 0x000000ffb000720c */ /* 0x000fe20003f05270 */
[----:B------:R-:W-:Y:S01]  /*9d20*/  IMAD.U32 R3, RZ, RZ, UR49 ;  /* 0x00000031ff037e24 */ /* 0x000fe2000f8e00ff */
[----:B------:R-:W-:Y:S01]  /*9d30*/  UIADD3 UR49, UPT, UPT, UR49, 0x1, URZ ;  /* 0x0000000131317890 */ /* 0x000fe2000fffe0ff */
[----:B------:R-:W-:Y:S03]  /*9d40*/  IMAD.U32 R0, RZ, RZ, UR37 ;  /* 0x00000025ff007e24 */ /* 0x000fe6000f8e00ff */
[----:B------:R-:W-:Y:S04]  /*9d50*/  UISETP.NE.AND UP0, UPT, UR49, 0x3, UPT ;  /* 0x000000033100788c */ /* 0x000fe8000bf05270 */
[----:B------:R-:W-:Y:S03]  /*9d60*/  USEL UR49, UR49, URZ, UP0 ;  /* 0x000000ff31317287 */ /* 0x000fe60008000000 */
[----:B------:R-:W-:Y:S05]  /*9d70*/  @P0 LEA R3, R3, UR48, 0x3 ;  /* 0x0000003003030c11 */ /* 0x000fea000f8e18ff */
[----:B------:R-:W-:Y:S05]  /*9d80*/  @P0 VIADD R3, R3, 0x78 ;  /* 0x0000007803030836 */ /* 0x000fea0000000000 */
[----:B------:R-:W-:Y:S04]  /*9d90*/  @P0 PRMT R0, R0, 0x654, R3 ;  /* 0x0000065400000816 */ /* 0x000fe80000000003 */
[----:B------:R2:W-:Y:S03]  /*9da0*/  @P0 SYNCS.ARRIVE.TRANS64.RED.A1T0 RZ, [R0+URZ], RZ ;  /* 0x000000ff00ff09a7 */ /* 0x0005e600081004ff */
.L_x_134:
[----:B------:R-:W-:Y:S01]  /*9db0*/  ISETP.NE.AND P2, PT, R171, RZ, PT ;  /* 0x000000ffab00720c */ /* 0x000fe20003f45270 */
[----:B------:R-:W-:Y:S01]  /*9dc0*/  UIADD3 UR50, UPT, UPT, UR50, 0x3, URZ ;  /* 0x0000000332327890 */ /* 0x000fe2000fffe0ff */
[----:B------:R-:W-:Y:S01]  /*9dd0*/  ISETP.NE.AND P0, PT, R173, 0x2, PT ;  /* 0x00000002ad00780c */ /* 0x000fe20003f05270 */
[----:B------:R-:W-:Y:S01]  /*9de0*/  IMAD.IADD R20, R75, 0x1, R154 ;  /* 0x000000014b147824 */ /* 0x000fe200078e029a */
[----:B------:R-:W-:Y:S01]  /*9df0*/  ISETP.NE.AND P1, PT, R79, 0x2, PT ;  /* 0x000000024f00780c */ /* 0x000fe20003f25270 */
[----:B------:R-:W-:Y:S01]  /*9e00*/  IMAD.IADD R21, R77, 0x1, R156 ;  /* 0x000000014d157824 */ /* 0x000fe200078e029c */
[----:B--2---:R-:W-:Y:S02]  /*9e10*/  SEL R0, RZ, 0x1, P0 ;  /* 0x00000001ff007807 */ /* 0x004fe40000000000 */
[----:B------:R-:W-:Y:S02]  /*9e20*/  SEL R3, RZ, 0x1, P1 ;  /* 0x00000001ff037807 */ /* 0x000fe40000800000 */
[----:B------:R-:W-:Y:S02]  /*9e30*/  LOP3.LUT R165, R165, R0, RZ, 0x3c, !PT ;  /* 0x00000000a5a57212 */ /* 0x000fe400078e3cff */
[----:B------:R-:W-:Y:S02]  /*9e40*/  LOP3.LUT R166, R166, R3, RZ, 0x3c, !PT ;  /* 0x00000003a6a67212 */ /* 0x000fe400078e3cff */
[----:B------:R-:W-:Y:S02]  /*9e50*/  @P2 R2UR UR36, R164 ;  /* 0x00000000a42422ca */ /* 0x000fe400000e0000 */
[----:B------:R-:W-:Y:S02]  /*9e60*/  SEL R173, R173, RZ, P0 ;  /* 0x000000ffadad7207 */ /* 0x000fe40000000000 */
[----:B------:R-:W-:Y:S01]  /*9e70*/  SEL R79, R79, RZ, P1 ;  /* 0x000000ff4f4f7207 */ /* 0x000fe20000800000 */
[----:B------:R-:W-:Y:S10]  /*9e80*/  @P2 BRA `(.L_x_135) ;  /* 0xffffffb400082947 */ /* 0x000ff4000383ffff */
[----:B------:R-:W-:-:S09]  /*9e90*/  UISETP.NE.AND UP0, UPT, UR51, URZ, UPT ;  /* 0x000000ff3300728c */ /* 0x000fd2000bf05270 */
[----:B------:R-:W-:Y:S05]  /*9ea0*/  BRA.U !UP0, `(.L_x_136) ;  /* 0x0000000108487547 */ /* 0x000fea000b800000 */
[----:B------:R-:W2:Y:S02]  /*9eb0*/  LDCU.64 UR4, c[0x0][0x890] ;  /* 0x00011200ff0477ac */ /* 0x000ea40008000a00 */
[----:B--2---:R-:W-:-:S04]  /*9ec0*/  UISETP.NE.U32.AND UP0, UPT, UR4, URZ, UPT ;  /* 0x000000ff0400728c */ /* 0x004fc8000bf05070 */
[----:B------:R-:W-:-:S09]  /*9ed0*/  UISETP.NE.AND.EX UP0, UPT, UR5, URZ, UPT, UP0 ;  /* 0x000000ff0500728c */ /* 0x000fd2000bf05300 */
[----:B------:R-:W-:Y:S05]  /*9ee0*/  BRA.U UP0, `(.L_x_137) ;  /* 0x00000001000c7547 */ /* 0x000fea000b800000 */
[----:B------:R-:W-:-:S13]  /*9ef0*/  FSETP.NEU.AND P0, PT, R81, RZ, PT ;  /* 0x000000ff5100720b */ /* 0x000fda0003f0d000 */
[----:B------:R-:W-:Y:S05]  /*9f00*/  @!P0 EXIT ;  /* 0x000000000000894d */ /* 0x000fea0003800000 */
[----:B------:R-:W-:Y:S05]  /*9f10*/  BRA `(.L_x_136) ;  /* 0x00000000002c7947 */ /* 0x000fea0003800000 */
.L_x_137:
[----:B------:R-:W-:Y:S01]  /*9f20*/  ISETP.NE.AND P0, PT, R172, RZ, PT ;  /* 0x000000ffac00720c */ /* 0x000fe20003f05270 */
[----:B------:R-:W-:-:S12]  /*9f30*/  BSSY.RECONVERGENT B0, `(.L_x_136) ;  /* 0x0000009000007945 */ /* 0x000fd80003800200 */
[----:B------:R-:W-:Y:S05]  /*9f40*/  @P0 BRA `(.L_x_138) ;  /* 0x0000000000140947 */ /* 0x000fea0003800000 */
[----:B------:R-:W2:Y:S02]  /*9f50*/  LDCU.64 UR4, c[0x0][0x888] ;  /* 0x00011100ff0477ac */ /* 0x000ea40008000a00 */
[----:B--2---:R-:W-:-:S04]  /*9f60*/  ISETP.NE.U32.AND P0, PT, RZ, UR4, PT ;  /* 0x00000004ff007c0c */ /* 0x004fc8000bf05070 */
[----:B------:R-:W-:-:S13]  /*9f70*/  ISETP.NE.AND.EX P0, PT, RZ, UR5, PT, P0 ;  /* 0x00000005ff007c0c */ /* 0x000fda000bf05300 */
[----:B------:R-:W-:Y:S05]  /*9f80*/  @!P0 EXIT ;  /* 0x000000000000894d */ /* 0x000fea0003800000 */
[----:B------:R-:W-:Y:S05]  /*9f90*/  BRA `(.L_x_139) ;  /* 0x0000000000087947 */ /* 0x000fea0003800000 */
.L_x_138:
[----:B------:R-:W-:-:S13]  /*9fa0*/  FSETP.NEU.AND P0, PT, R81, RZ, PT ;  /* 0x000000ff5100720b */ /* 0x000fda0003f0d000 */
[----:B------:R-:W-:Y:S05]  /*9fb0*/  @!P0 EXIT ;  /* 0x000000000000894d */ /* 0x000fea0003800000 */
.L_x_139:
[----:B------:R-:W-:Y:S05]  /*9fc0*/  BSYNC.RECONVERGENT B0 ;  /* 0x0000000000007941 */ /* 0x000fea0003800200 */
.L_x_136:
[----:B------:R-:W-:Y:S01]  /*9fd0*/  ULEA UR4, UR49, UR48, 0x3 ;  /* 0x0000003031047291 */ /* 0x000fe2000f8e18ff */
[----:B------:R-:W-:-:S04]  /*9fe0*/  DEPBAR.LE SB0, 0x0 ;  /* 0x000080000000791a */ /* 0x000fc80000000000 */
[----:B------:R-:W-:-:S04]  /*9ff0*/  UIADD3 UR4, UPT, UPT, UR4, 0x78, URZ ;  /* 0x0000007804047890 */ /* 0x000fc8000fffe0ff */
[----:B------:R-:W-:-:S09]  /*a000*/  UPRMT UR4, UR37, 0x654, UR4 ;  /* 0x0000065425047896 */ /* 0x000fd20008000004 */
[----:B------:R-:W-:Y:S01]  /*a010*/  SYNCS.ARRIVE.TRANS64.RED.A1T0 RZ, [UR4], RZ ;  /* 0x000000ffffff79a7 */ /* 0x000fe20008100404 */
[----:B------:R-:W-:Y:S05]  /*a020*/  EXIT ;  /* 0x000000000000794d */ /* 0x000fea0003800000 */
.L_x_24:
[----:B--2---:R2:W4:Y:S02]  /*a030*/  SYNCS.PHASECHK.TRANS64.TRYWAIT P0, [R3+URZ+0xf0], R2 ;  /* 0x0000f002030075a7 */ /* 0x00452400080011ff */
[----:B----4-:R-:W-:Y:S05]  /*a040*/  @!P0 NANOSLEEP.SYNCS 0x989680 ;  /* 0x009896800000895d */ /* 0x010fea0003900000 */
[----:B------:R-:W4:Y:S02]  /*a050*/  @!P0 SYNCS.PHASECHK.TRANS64 P0, [R3+URZ+0xf0], R2 ;  /* 0x0000f002030085a7 */ /* 0x000f2400080010ff */
[----:B----4-:R-:W-:Y:S05]  /*a060*/  @!P0 BRA `(.L_x_24) ;  /* 0xfffffffc00f08947 */ /* 0x010fea000383ffff */
[----:B------:R-:W-:Y:S05]  /*a070*/  BRA `(.L_x_140) ;  /* 0xffffff7400dc7947 */ /* 0x000fea000383ffff */
.L_x_27:
[----:B-1----:R-:W-:Y:S07]  /*a080*/  MOV R2, UR33 ;  /* 0x0000002100027c02 */ /* 0x002fee0008000f00 */
.L_x_141:
[----:B-1----:R1:W2:Y:S02]  /*a090*/  SYNCS.PHASECHK.TRANS64.TRYWAIT P0, [R2+URZ+0x30], R5 ;  /* 0x00003005020075a7 */ /* 0x0022a400080011ff */
[----:B--2---:R-:W-:Y:S05]  /*a0a0*/  @!P0 NANOSLEEP.SYNCS 0x989680 ;  /* 0x009896800000895d */ /* 0x004fea0003900000 */
[----:B------:R-:W2:Y:S02]  /*a0b0*/  @!P0 SYNCS.PHASECHK.TRANS64 P0, [R2+URZ+0x30], R5 ;  /* 0x00003005020085a7 */ /* 0x000ea400080010ff */
[----:B--2---:R-:W-:Y:S05]  /*a0c0*/  @!P0 BRA `(.L_x_141) ;  /* 0xfffffffc00f08947 */ /* 0x004fea000383ffff */
[----:B------:R-:W-:Y:S05]  /*a0d0*/  BRA `(.L_x_26) ;  /* 0xffffff7800447947 */ /* 0x000fea000383ffff */
.L_x_34:
[----:B-1----:R-:W-:Y:S07]  /*a0e0*/  MOV R2, UR17 ;  /* 0x0000001100027c02 */ /* 0x002fee0008000f00 */
.L_x_142:
[----:B-1----:R1:W2:Y:S02]  /*a0f0*/  SYNCS.PHASECHK.TRANS64.TRYWAIT P0, [R2+URZ+0x30], R5 ;  /* 0x00003005020075a7 */ /* 0x0022a400080011ff */
[----:B--2---:R-:W-:Y:S05]  /*a100*/  @!P0 NANOSLEEP.SYNCS 0x989680 ;  /* 0x009896800000895d */ /* 0x004fea0003900000 */
[----:B------:R-:W2:Y:S02]  /*a110*/  @!P0 SYNCS.PHASECHK.TRANS64 P0, [R2+URZ+0x30], R5 ;  /* 0x00003005020085a7 */ /* 0x000ea400080010ff */
[----:B--2---:R-:W-:Y:S05]  /*a120*/  @!P0 BRA `(.L_x_142) ;  /* 0xfffffffc00f08947 */ /* 0x004fea000383ffff */
[----:B------:R-:W-:Y:S05]  /*a130*/  BRA `(.L_x_33) ;  /* 0xffffff7c00007947 */ /* 0x000fea000383ffff */
.L_x_39:
[----:B-1----:R1:W2:Y:S02]  /*a140*/  SYNCS.PHASECHK.TRANS64.TRYWAIT P0, [R2+URZ+0xa0], R3 ;  /* 0x0000a003020075a7 */ /* 0x0022a400080011ff */
[----:B--2---:R-:W-:Y:S05]  /*a150*/  @!P0 NANOSLEEP.SYNCS 0x989680 ;  /* 0x009896800000895d */ /* 0x004fea0003900000 */
[----:B------:R-:W2:Y:S02]  /*a160*/  @!P0 SYNCS.PHASECHK.TRANS64 P0, [R2+URZ+0xa0], R3 ;  /* 0x0000a003020085a7 */ /* 0x000ea400080010ff */
[----:B--2---:R-:W-:Y:S05]  /*a170*/  @!P0 BRA `(.L_x_39) ;  /* 0xfffffffc00f08947 */ /* 0x004fea000383ffff */
[----:B------:R-:W-:Y:S05]  /*a180*/  BRA `(.L_x_143) ;  /* 0xffffff7c00a47947 */ /* 0x000fea000383ffff */
.L_x_43:
[----:B---3--:R-:W-:-:S07]  /*a190*/  MOV R0, UR5 ;  /* 0x0000000500007c02 */ /* 0x008fce0008000f00 */
.L_x_144:
[----:B-1----:R1:W2:Y:S02]  /*a1a0*/  SYNCS.PHASECHK.TRANS64.TRYWAIT P0, [R0+URZ], R3 ;  /* 0x00000003000075a7 */ /* 0x0022a400080011ff */
[----:B--2---:R-:W-:Y:S05]  /*a1b0*/  @!P0 NANOSLEEP.SYNCS 0x989680 ;  /* 0x009896800000895d */ /* 0x004fea0003900000 */
[----:B------:R-:W2:Y:S02]  /*a1c0*/  @!P0 SYNCS.PHASECHK.TRANS64 P0, [R0+URZ], R3 ;  /* 0x00000003000085a7 */ /* 0x000ea400080010ff */
[----:B--2---:R-:W-:Y:S05]  /*a1d0*/  @!P0 BRA `(.L_x_144) ;  /* 0xfffffffc00f08947 */ /* 0x004fea000383ffff */
[----:B------:R-:W-:Y:S05]  /*a1e0*/  BRA `(.L_x_145) ;  /* 0xffffff8400147947 */ /* 0x000fea000383ffff */
.L_x_44:
[----:B---3--:R-:W-:-:S07]  /*a1f0*/  MOV R0, UR5 ;  /* 0x0000000500007c02 */ /* 0x008fce0008000f00 */
.L_x_146:
[----:B-1----:R1:W2:Y:S02]  /*a200*/  SYNCS.PHASECHK.TRANS64.TRYWAIT P0, [R0+URZ], R3 ;  /* 0x00000003000075a7 */ /* 0x0022a400080011ff */
[----:B--2---:R-:W-:Y:S05]  /*a210*/  @!P0 NANOSLEEP.SYNCS 0x989680 ;  /* 0x009896800000895d */ /* 0x004fea0003900000 */
[----:B------:R-:W2:Y:S02]  /*a220*/  @!P0 SYNCS.PHASECHK.TRANS64 P0, [R0+URZ], R3 ;  /* 0x00000003000085a7 */ /* 0x000ea400080010ff */
[----:B--2---:R-:W-:Y:S05]  /*a230*/  @!P0 BRA `(.L_x_146) ;  /* 0xfffffffc00f08947 */ /* 0x004fea000383ffff */
[----:B------:R-:W-:Y:S05]  /*a240*/  BRA `(.L_x_147) ;  /* 0xffffff8400207947 */ /* 0x000fea000383ffff */
.L_x_45:
[----:B---3--:R-:W-:-:S07]  /*a250*/  MOV R0, UR5 ;  /* 0x0000000500007c02 */ /* 0x008fce0008000f00 */
.L_x_148:
[----:B-1----:R1:W2:Y:S02]  /*a260*/  SYNCS.PHASECHK.TRANS64.TRYWAIT P0, [R0+URZ], R3 ;  /* 0x00000003000075a7 */ /* 0x0022a400080011ff */
[----:B--2---:R-:W-:Y:S05]  /*a270*/  @!P0 NANOSLEEP.SYNCS 0x989680 ;  /* 0x009896800000895d */ /* 0x004fea0003900000 */
[----:B------:R-:W2:Y:S02]  /*a280*/  @!P0 SYNCS.PHASECHK.TRANS64 P0, [R0+URZ], R3 ;  /* 0x00000003000085a7 */ /* 0x000ea400080010ff */
[----:B--2---:R-:W-:Y:S05]  /*a290*/  @!P0 BRA `(.L_x_148) ;  /* 0xfffffffc00f08947 */ /* 0x004fea000383ffff */
[----:B------:R-:W-:Y:S05]  /*a2a0*/  BRA `(.L_x_149) ;  /* 0xffffff84002c7947 */ /* 0x000fea000383ffff */
.L_x_46:
[----:B---3--:R-:W-:-:S07]  /*a2b0*/  MOV R0, UR5 ;  /* 0x0000000500007c02 */ /* 0x008fce0008000f00 */
.L_x_150:
[----:B-1----:R1:W2:Y:S02]  /*a2c0*/  SYNCS.PHASECHK.TRANS64.TRYWAIT P0, [R0+URZ], R3 ;  /* 0x00000003000075a7 */ /* 0x0022a400080011ff */
[----:B--2---:R-:W-:Y:S05]  /*a2d0*/  @!P0 NANOSLEEP.SYNCS 0x989680 ;  /* 0x009896800000895d */ /* 0x004fea0003900000 */
[----:B------:R-:W2:Y:S02]  /*a2e0*/  @!P0 SYNCS.PHASECHK.TRANS64 P0, [R0+URZ], R3 ;  /* 0x00000003000085a7 */ /* 0x000ea400080010ff */
[----:B--2---:R-:W-:Y:S05]  /*a2f0*/  @!P0 BRA `(.L_x_150) ;  /* 0xfffffffc00f08947 */ /* 0x004fea000383ffff */
[----:B------:R-:W-:Y:S05]  /*a300*/  BRA `(.L_x_151) ;  /* 0xffffff8400387947 */ /* 0x000fea000383ffff */
.L_x_47:
[----:B---3--:R-:W-:-:S07]  /*a310*/  MOV R0, UR5 ;  /* 0x0000000500007c02 */ /* 0x008fce0008000f00 */
.L_x_152:
[----:B-1----:R1:W2:Y:S02]  /*a320*/  SYNCS.PHASECHK.TRANS64.TRYWAIT P0, [R0+URZ], R3 ;  /* 0x00000003000075a7 */ /* 0x0022a400080011ff */
[----:B--2---:R-:W-:Y:S05]  /*a330*/  @!P0 NANOSLEEP.SYNCS 0x989680 ;  /* 0x009896800000895d */ /* 0x004fea0003900000 */
[----:B------:R-:W2:Y:S02]  /*a340*/  @!P0 SYNCS.PHASECHK.TRANS64 P0, [R0+URZ], R3 ;  /* 0x00000003000085a7 */ /* 0x000ea400080010ff */
[----:B--2---:R-:W-:Y:S05]  /*a350*/  @!P0 BRA `(.L_x_152) ;  /* 0xfffffffc00f08947 */ /* 0x004fea000383ffff */
[----:B------:R-:W-:Y:S05]  /*a360*/  BRA `(.L_x_153) ;  /* 0xffffff8400447947 */ /* 0x000fea000383ffff */
.L_x_50:
[----:B-1----:R1:W2:Y:S02]  /*a370*/  SYNCS.PHASECHK.TRANS64.TRYWAIT P0, [R0+URZ+0xe0], R5 ;  /* 0x0000e005000075a7 */ /* 0x0022a400080011ff */
[----:B--2---:R-:W-:Y:S05]  /*a380*/  @!P0 NANOSLEEP.SYNCS 0x989680 ;  /* 0x009896800000895d */ /* 0x004fea0003900000 */
[----:B------:R-:W2:Y:S02]  /*a390*/  @!P0 SYNCS.PHASECHK.TRANS64 P0, [R0+URZ+0xe0], R5 ;  /* 0x0000e005000085a7 */ /* 0x000ea400080010ff */
[----:B--2---:R-:W-:Y:S05]  /*a3a0*/  @!P0 BRA `(.L_x_50) ;  /* 0xfffffffc00f08947 */ /* 0x004fea000383ffff */
[----:B------:R-:W-:Y:S05]  /*a3b0*/  BRA `(.L_x_154) ;  /* 0xffffff8400a47947 */ /* 0x000fea000383ffff */
.L_x_51:
[----:B------:R-:W-:-:S07]  /*a3c0*/  MOV R0, UR5 ;  /* 0x0000000500007c02 */ /* 0x000fce0008000f00 */
.L_x_155:
[----:B-1----:R1:W2:Y:S02]  /*a3d0*/  SYNCS.PHASECHK.TRANS64.TRYWAIT P0, [R0+URZ+0xb0], R7 ;  /* 0x0000b007000075a7 */ /* 0x0022a400080011ff */
[----:B--2---:R-:W-:Y:S05]  /*a3e0*/  @!P0 NANOSLEEP.SYNCS 0x989680 ;  /* 0x009896800000895d */ /* 0x004fea0003900000 */
[----:B------:R-:W2:Y:S02]  /*a3f0*/  @!P0 SYNCS.PHASECHK.TRANS64 P0, [R0+URZ+0xb0], R7 ;  /* 0x0000b007000085a7 */ /* 0x000ea400080010ff */
[----:B--2---:R-:W-:Y:S05]  /*a400*/  @!P0 BRA `(.L_x_155) ;  /* 0xfffffffc00f08947 */ /* 0x004fea000383ffff */
[----:B------:R-:W-:Y:S05]  /*a410*/  BRA `(.L_x_156) ;  /* 0xffffff8400b47947 */ /* 0x000fea000383ffff */
.L_x_52:
[----:B-1----:R1:W2:Y:S02]  /*a420*/  SYNCS.PHASECHK.TRANS64.TRYWAIT P1, [R0+URZ+0xa0], R5 ;  /* 0x0000a005000075a7 */ /* 0x0022a400080211ff */
[----:B--2---:R-:W-:Y:S05]  /*a430*/  @!P1 NANOSLEEP.SYNCS 0x989680 ;  /* 0x009896800000995d */ /* 0x004fea0003900000 */
[----:B------:R-:W2:Y:S02]  /*a440*/  @!P1 SYNCS.PHASECHK.TRANS64 P1, [R0+URZ+0xa0], R5 ;  /* 0x0000a005000095a7 */ /* 0x000ea400080210ff */
[----:B--2---:R-:W-:Y:S05]  /*a450*/  @!P1 BRA `(.L_x_52) ;  /* 0xfffffffc00f09947 */ /* 0x004fea000383ffff */
[----:B------:R-:W-:Y:S05]  /*a460*/  BRA `(.L_x_157) ;  /* 0xffffff8400e47947 */ /* 0x000fea000383ffff */
.L_x_55:
[----:B------:R-:W-:-:S07]  /*a470*/  MOV R0, UR5 ;  /* 0x0000000500007c02 */ /* 0x000fce0008000f00 */
.L_x_158:
[----:B-1----:R1:W2:Y:S02]  /*a480*/  SYNCS.PHASECHK.TRANS64.TRYWAIT P0, [R0+URZ+0xb0], R3 ;  /* 0x0000b003000075a7 */ /* 0x0022a400080011ff */
[----:B--2---:R-:W-:Y:S05]  /*a490*/  @!P0 NANOSLEEP.SYNCS 0x989680 ;  /* 0x009896800000895d */ /* 0x004fea0003900000 */
[----:B------:R-:W2:Y:S02]  /*a4a0*/  @!P0 SYNCS.PHASECHK.TRANS64 P0, [R0+URZ+0xb0], R3 ;  /* 0x0000b003000085a7 */ /* 0x000ea400080010ff */
[----:B--2---:R-:W-:Y:S05]  /*a4b0*/  @!P0 BRA `(.L_x_158) ;  /* 0xfffffffc00f08947 */ /* 0x004fea000383ffff */
[----:B------:R-:W-:Y:S05]  /*a4c0*/  BRA `(.L_x_54) ;  /* 0xffffff8800387947 */ /* 0x000fea000383ffff */
.L_x_64:
[----:B-1----:R-:W-:-:S04]  /*a4d0*/  MOV R4, UR4 ;  /* 0x0000000400047c02 */ /* 0x002fc80008000f00 */
[----:B------:R1:W2:Y:S03]  /*a4e0*/  SYNCS.PHASECHK.TRANS64.TRYWAIT P0, [R4+URZ+0x8], R5 ;  /* 0x00000805040075a7 */ /* 0x0002a600080011ff */
[----:B--2---:R-:W-:Y:S05]  /*a4f0*/  @!P0 NANOSLEEP.SYNCS 0x989680 ;  /* 0x009896800000895d */ /* 0x004fea0003900000 */
[----:B------:R-:W2:Y:S02]  /*a500*/  @!P0 SYNCS.PHASECHK.TRANS64 P0, [R4+URZ+0x8], R5 ;  /* 0x00000805040085a7 */ /* 0x000ea400080010ff */
[----:B--2---:R-:W-:Y:S05]  /*a510*/  @!P0 BRA `(.L_x_64) ;  /* 0xfffffffc00ec8947 */ /* 0x004fea000383ffff */
[----:B------:R-:W-:Y:S05]  /*a520*/  BRA `(.L_x_63) ;  /* 0xffffff8800ec7947 */ /* 0x000fea000383ffff */
.L_x_66:
[----:B------:R-:W-:Y:S01]  /*a530*/  BSSY B0, `(.L_x_159) ;  /* 0x0000006000007945 */ /* 0x000fe20003800000 */
[----:B------:R-:W-:-:S07]  /*a540*/  MOV R15, 0xffffffff ;  /* 0xffffffff000f7802 */ /* 0x000fce0000000f00 */
[----:B-1---5:R-:W-:Y:S05]  /*a550*/  WARPSYNC.COLLECTIVE R15, `(.L_x_160) ;  /* 0x000000000f0c7348 */ /* 0x022fea0003c00000 */
[----:B------:R-:W-:Y:S02]  /*a560*/  ELECT P6, UR79, PT ;  /* 0x00000000004f782f */ /* 0x000fe400038c0000 */
[----:B------:R-:W-:Y:S01]  /*a570*/  MOV R14, UR79 ;  /* 0x0000004f000e7c02 */ /* 0x000fe20008000f00 */
[----:B-1---5:R-:W-:Y:S10]  /*a580*/  ENDCOLLECTIVE ;  /* 0x000000000000791b */ /* 0x022ff40003800000 */
.L_x_160:
[----:B------:R-:W-:Y:S05]  /*a590*/  BSYNC B0 ;  /* 0x0000000000007941 */ /* 0x000fea0003800000 */
.L_x_159:
[----:B------:R-:W-:Y:S05]  /*a5a0*/  BRA `(.L_x_161) ;  /* 0xffffff8c001c7947 */ /* 0x000fea000383ffff */
.L_x_68:
[----:B-1----:R-:W-:-:S04]  /*a5b0*/  MOV R2, UR4 ;  /* 0x0000000400027c02 */ /* 0x002fc80008000f00 */
[----:B------:R1:W2:Y:S03]  /*a5c0*/  SYNCS.PHASECHK.TRANS64.TRYWAIT P0, [R2+URZ+0x8], R3 ;  /* 0x00000803020075a7 */ /* 0x0002a600080011ff */
[----:B--2---:R-:W-:Y:S05]  /*a5d0*/  @!P0 NANOSLEEP.SYNCS 0x989680 ;  /* 0x009896800000895d */ /* 0x004fea0003900000 */
[----:B------:R-:W2:Y:S02]  /*a5e0*/  @!P0 SYNCS.PHASECHK.TRANS64 P0, [R2+URZ+0x8], R3 ;  /* 0x00000803020085a7 */ /* 0x000ea400080010ff */
[----:B--2---:R-:W-:Y:S05]  /*a5f0*/  @!P0 BRA `(.L_x_68) ;  /* 0xfffffffc00ec8947 */ /* 0x004fea000383ffff */
[----:B------:R-:W-:Y:S05]  /*a600*/  BRA `(.L_x_67) ;  /* 0xffffff8c00207947 */ /* 0x000fea000383ffff */
.L_x_69:
[----:B-1----:R1:W2:Y:S02]  /*a610*/  SYNCS.PHASECHK.TRANS64.TRYWAIT P0, [R0+URZ+0xa0], R5 ;  /* 0x0000a005000075a7 */ /* 0x0022a400080011ff */
[----:B--2---:R-:W-:Y:S05]  /*a620*/  @!P0 NANOSLEEP.SYNCS 0x989680 ;  /* 0x009896800000895d */ /* 0x004fea0003900000 */
[----:B------:R-:W2:Y:S02]  /*a630*/  @!P0 SYNCS.PHASECHK.TRANS64 P0, [R0+URZ+0xa0], R5 ;  /* 0x0000a005000085a7 */ /* 0x000ea400080010ff */
[----:B--2---:R-:W-:Y:S05]  /*a640*/  @!P0 BRA `(.L_x_69) ;  /* 0xfffffffc00f08947 */ /* 0x004fea000383ffff */
[----:B------:R-:W-:Y:S05]  /*a650*/  BRA `(.L_x_162) ;  /* 0xffffff90000c7947 */ /* 0x000fea000383ffff */
.L_x_71:
[----:B------:R-:W-:-:S07]  /*a660*/  MOV R0, UR19 ;  /* 0x0000001300007c02 */ /* 0x000fce0008000f00 */
.L_x_163:
[----:B-1----:R1:W2:Y:S02]  /*a670*/  SYNCS.PHASECHK.TRANS64.TRYWAIT P0, [R0+URZ+0xd0], R5 ;  /* 0x0000d005000075a7 */ /* 0x0022a400080011ff */
[----:B--2---:R-:W-:Y:S05]  /*a680*/  @!P0 NANOSLEEP.SYNCS 0x989680 ;  /* 0x009896800000895d */ /* 0x004fea0003900000 */
[----:B------:R-:W2:Y:S02]  /*a690*/  @!P0 SYNCS.PHASECHK.TRANS64 P0, [R0+URZ+0xd0], R5 ;  /* 0x0000d005000085a7 */ /* 0x000ea400080010ff */
[----:B--2---:R-:W-:Y:S05]  /*a6a0*/  @!P0 BRA `(.L_x_163) ;  /* 0xfffffffc00f08947 */ /* 0x004fea000383ffff */
[----:B------:R-:W-:Y:S05]  /*a6b0*/  BRA `(.L_x_164) ;  /* 0xffffff9000587947 */ /* 0x000fea000383ffff */
.L_x_74:
[----:B------:R-:W-:Y:S07]  /*a6c0*/  MOV R0, UR7 ;  /* 0x0000000700007c02 */ /* 0x000fee0008000f00 */
.L_x_165:
[----:B-1----:R1:W2:Y:S02]  /*a6d0*/  SYNCS.PHASECHK.TRANS64.TRYWAIT P0, [R0+URZ], R5 ;  /* 0x00000005000075a7 */ /* 0x0022a400080011ff */
[----:B--2---:R-:W-:Y:S05]  /*a6e0*/  @!P0 NANOSLEEP.SYNCS 0x989680 ;  /* 0x009896800000895d */ /* 0x004fea0003900000 */
[----:B------:R-:W2:Y:S02]  /*a6f0*/  @!P0 SYNCS.PHASECHK.TRANS64 P0, [R0+URZ], R5 ;  /* 0x00000005000085a7 */ /* 0x000ea400080010ff */
[----:B--2---:R-:W-:Y:S05]  /*a700*/  @!P0 BRA `(.L_x_165) ;  /* 0xfffffffc00f08947 */ /* 0x004fea000383ffff */
[----:B------:R-:W-:Y:S05]  /*a710*/  BRA `(.L_x_73) ;  /* 0xffffff90006c7947 */ /* 0x000fea000383ffff */
.L_x_78:
[----:B-1----:R-:W-:-:S07]  /*a720*/  MOV R0, UR5 ;  /* 0x0000000500007c02 */ /* 0x002fce0008000f00 */
.L_x_166:
[----:B-1----:R1:W2:Y:S02]  /*a730*/  SYNCS.PHASECHK.TRANS64.TRYWAIT P0, [R0+URZ], R3 ;  /* 0x00000003000075a7 */ /* 0x0022a400080011ff */
[----:B--2---:R-:W-:Y:S05]  /*a740*/  @!P0 NANOSLEEP.SYNCS 0x989680 ;  /* 0x009896800000895d */ /* 0x004fea0003900000 */
[----:B------:R-:W2:Y:S02]  /*a750*/  @!P0 SYNCS.PHASECHK.TRANS64 P0, [R0+URZ], R3 ;  /* 0x00000003000085a7 */ /* 0x000ea400080010ff */
[----:B--2---:R-:W-:Y:S05]  /*a760*/  @!P0 BRA `(.L_x_166) ;  /* 0xfffffffc00f08947 */ /* 0x004fea000383ffff */
[----:B------:R-:W-:Y:S05]  /*a770*/  BRA `(.L_x_167) ;  /* 0xffffff9400607947 */ /* 0x000fea000383ffff */
.L_x_81:
[----:B------:R-:W-:-:S07]  /*a780*/  MOV R0, UR11 ;  /* 0x0000000b00007c02 */ /* 0x000fce0008000f00 */
.L_x_168:
[----:B-1----:R1:W2:Y:S02]  /*a790*/  SYNCS.PHASECHK.TRANS64.TRYWAIT P1, [R0+URZ+0x100], R3 ;  /* 0x00010003000075a7 */ /* 0x0022a400080211ff */
[----:B--2---:R-:W-:Y:S05]  /*a7a0*/  @!P1 NANOSLEEP.SYNCS 0x989680 ;  /* 0x009896800000995d */ /* 0x004fea0003900000 */
[----:B------:R-:W2:Y:S02]  /*a7b0*/  @!P1 SYNCS.PHASECHK.TRANS64 P1, [R0+URZ+0x100], R3 ;  /* 0x00010003000095a7 */ /* 0x000ea400080210ff */
[----:B--2---:R-:W-:Y:S05]  /*a7c0*/  @!P1 BRA `(.L_x_168) ;  /* 0xfffffffc00f09947 */ /* 0x004fea000383ffff */
[----:B------:R-:W-:Y:S05]  /*a7d0*/  BRA `(.L_x_169) ;  /* 0xffffff9400ac7947 */ /* 0x000fea000383ffff */
.L_x_86:
[----:B----4-:R4:W1:Y:S02]  /*a7e0*/  SYNCS.PHASECHK.TRANS64.TRYWAIT P0, [R0+URZ+0xa0], R3 ;  /* 0x0000a003000075a7 */ /* 0x01086400080011ff */
[----:B-1----:R-:W-:Y:S05]  /*a7f0*/  @!P0 NANOSLEEP.SYNCS 0x989680 ;  /* 0x009896800000895d */ /* 0x002fea0003900000 */
[----:B------:R-:W1:Y:S02]  /*a800*/  @!P0 SYNCS.PHASECHK.TRANS64 P0, [R0+URZ+0xa0], R3 ;  /* 0x0000a003000085a7 */ /* 0x000e6400080010ff */
[----:B-1----:R-:W-:Y:S05]  /*a810*/  @!P0 BRA `(.L_x_86) ;  /* 0xfffffffc00f08947 */ /* 0x002fea000383ffff */
[----:B------:R-:W-:Y:S05]  /*a820*/  BRA `(.L_x_170) ;  /* 0xffffff9800bc7947 */ /* 0x000fea000383ffff */
.L_x_89:
[----:B------:R-:W-:Y:S07]  /*a830*/  MOV R0, UR6 ;  /* 0x0000000600007c02 */ /* 0x000fee0008000f00 */
.L_x_171:
[----:B-1----:R1:W4:Y:S02]  /*a840*/  SYNCS.PHASECHK.TRANS64.TRYWAIT P0, [R0+URZ+0x98], R3 ;  /* 0x00009803000075a7 */ /* 0x00232400080011ff */
[----:B----4-:R-:W-:Y:S05]  /*a850*/  @!P0 NANOSLEEP.SYNCS 0x989680 ;  /* 0x009896800000895d */ /* 0x010fea0003900000 */
[----:B------:R-:W4:Y:S02]  /*a860*/  @!P0 SYNCS.PHASECHK.TRANS64 P0, [R0+URZ+0x98], R3 ;  /* 0x00009803000085a7 */ /* 0x000f2400080010ff */
[----:B----4-:R-:W-:Y:S05]  /*a870*/  @!P0 BRA `(.L_x_171) ;  /* 0xfffffffc00f08947 */ /* 0x010fea000383ffff */
[----:B------:R-:W-:Y:S05]  /*a880*/  BRA `(.L_x_88) ;  /* 0xffffff9c009c7947 */ /* 0x000fea000383ffff */
.L_x_92:
[----:B------:R-:W-:Y:S07]  /*a890*/  MOV R3, UR6 ;  /* 0x0000000600037c02 */ /* 0x000fee0008000f00 */
.L_x_172:
[----:B-1----:R1:W2:Y:S02]  /*a8a0*/  SYNCS.PHASECHK.TRANS64.TRYWAIT P0, [R3+URZ+0x78], R12 ;  /* 0x0000780c030075a7 */ /* 0x0022a400080011ff */
[----:B--2---:R-:W-:Y:S05]  /*a8b0*/  @!P0 NANOSLEEP.SYNCS 0x989680 ;  /* 0x009896800000895d */ /* 0x004fea0003900000 */
[----:B------:R-:W2:Y:S02]  /*a8c0*/  @!P0 SYNCS.PHASECHK.TRANS64 P0, [R3+URZ+0x78], R12 ;  /* 0x0000780c030085a7 */ /* 0x000ea400080010ff */
[----:B--2---:R-:W-:Y:S05]  /*a8d0*/  @!P0 BRA `(.L_x_172) ;  /* 0xfffffffc00f08947 */ /* 0x004fea000383ffff */
[----:B------:R-:W-:Y:S05]  /*a8e0*/  BRA `(.L_x_173) ;  /* 0xffffffa000147947 */ /* 0x000fea000383ffff */
.L_x_93:
[----:B-1----:R-:W-:Y:S07]  /*a8f0*/  MOV R3, UR6 ;  /* 0x0000000600037c02 */ /* 0x002fee0008000f00 */
.L_x_174:
[----:B-1----:R1:W2:Y:S02]  /*a900*/  SYNCS.PHASECHK.TRANS64.TRYWAIT P0, [R3+URZ+0x80], R12 ;  /* 0x0000800c030075a7 */ /* 0x0022a400080011ff */
[----:B--2---:R-:W-:Y:S05]  /*a910*/  @!P0 NANOSLEEP.SYNCS 0x989680 ;  /* 0x009896800000895d */ /* 0x004fea0003900000 */
[----:B------:R-:W2:Y:S02]  /*a920*/  @!P0 SYNCS.PHASECHK.TRANS64 P0, [R3+URZ+0x80], R12 ;  /* 0x0000800c030085a7 */ /* 0x000ea400080010ff */
[----:B--2---:R-:W-:Y:S05]  /*a930*/  @!P0 BRA `(.L_x_174) ;  /* 0xfffffffc00f08947 */ /* 0x004fea000383ffff */
[----:B------:R-:W-:Y:S05]  /*a940*/  BRA `(.L_x_175) ;  /* 0xffffffa000547947 */ /* 0x000fea000383ffff */
.L_x_94:
[----:B------:R-:W-:Y:S07]  /*a950*/  MOV R3, UR6 ;  /* 0x0000000600037c02 */ /* 0x000fee0008000f00 */
.L_x_176:
[----:B-1----:R1:W2:Y:S02]  /*a960*/  SYNCS.PHASECHK.TRANS64.TRYWAIT P0, [R3+URZ+0x88], R12 ;  /* 0x0000880c030075a7 */ /* 0x0022a400080011ff */
[----:B--2---:R-:W-:Y:S05]  /*a970*/  @!P0 NANOSLEEP.SYNCS 0x989680 ;  /* 0x009896800000895d */ /* 0x004fea0003900000 */
[----:B------:R-:W2:Y:S02]  /*a980*/  @!P0 SYNCS.PHASECHK.TRANS64 P0, [R3+URZ+0x88], R12 ;  /* 0x0000880c030085a7 */ /* 0x000ea400080010ff */
[----:B--2---:R-:W-:Y:S05]  /*a990*/  @!P0 BRA `(.L_x_176) ;  /* 0xfffffffc00f08947 */ /* 0x004fea000383ffff */
[----:B------:R-:W-:Y:S05]  /*a9a0*/  BRA `(.L_x_177) ;  /* 0xffffffa000dc7947 */ /* 0x000fea000383ffff */
.L_x_96:
[----:B------:R-:W-:-:S07]  /*a9b0*/  MOV R0, UR6 ;  /* 0x0000000600007c02 */ /* 0x000fce0008000f00 */
.L_x_178:
[----:B-1----:R1:W2:Y:S02]  /*a9c0*/  SYNCS.PHASECHK.TRANS64.TRYWAIT P0, [R0+URZ+0x78], R3 ;  /* 0x00007803000075a7 */ /* 0x0022a400080011ff */
[----:B--2---:R-:W-:Y:S05]  /*a9d0*/  @!P0 NANOSLEEP.SYNCS 0x989680 ;  /* 0x009896800000895d */ /* 0x004fea0003900000 */
[----:B------:R-:W2:Y:S02]  /*a9e0*/  @!P0 SYNCS.PHASECHK.TRANS64 P0, [R0+URZ+0x78], R3 ;  /* 0x00007803000085a7 */ /* 0x000ea400080010ff */
[----:B--2---:R-:W-:Y:S05]  /*a9f0*/  @!P0 BRA `(.L_x_178) ;  /* 0xfffffffc00f08947 */ /* 0x004fea000383ffff */
[----:B------:R-:W-:Y:S05]  /*aa00*/  BRA `(.L_x_179) ;  /* 0xffffffa4004c7947 */ /* 0x000fea000383ffff */
.L_x_97:
[----:B-1----:R-:W-:-:S07]  /*aa10*/  MOV R0, UR6 ;  /* 0x0000000600007c02 */ /* 0x002fce0008000f00 */
.L_x_180:
[----:B-1----:R1:W2:Y:S02]  /*aa20*/  SYNCS.PHASECHK.TRANS64.TRYWAIT P0, [R0+URZ+0x80], R3 ;  /* 0x00008003000075a7 */ /* 0x0022a400080011ff */
[----:B--2---:R-:W-:Y:S05]  /*aa30*/  @!P0 NANOSLEEP.SYNCS 0x989680 ;  /* 0x009896800000895d */ /* 0x004fea0003900000 */
[----:B------:R-:W2:Y:S02]  /*aa40*/  @!P0 SYNCS.PHASECHK.TRANS64 P0, [R0+URZ+0x80], R3 ;  /* 0x00008003000085a7 */ /* 0x000ea400080010ff */
[----:B--2---:R-:W-:Y:S05]  /*aa50*/  @!P0 BRA `(.L_x_180) ;  /* 0xfffffffc00f08947 */ /* 0x004fea000383ffff */
[----:B------:R-:W-:Y:S05]  /*aa60*/  BRA `(.L_x_181) ;  /* 0xffffffa4003c7947 */ /* 0x000fea000383ffff */
.L_x_99:
[----:B--2---:R2:W3:Y:S02]  /*aa70*/  SYNCS.PHASECHK.TRANS64.TRYWAIT P0, [R0+URZ+0xa0], R3 ;  /* 0x0000a003000075a7 */ /* 0x0044e400080011ff */
[----:B---3--:R-:W-:Y:S05]  /*aa80*/  @!P0 NANOSLEEP.SYNCS 0x989680 ;  /* 0x009896800000895d */ /* 0x008fea0003900000 */
[----:B------:R-:W3:Y:S02]  /*aa90*/  @!P0 SYNCS.PHASECHK.TRANS64 P0, [R0+URZ+0xa0], R3 ;  /* 0x0000a003000085a7 */ /* 0x000ee400080010ff */
[----:B---3--:R-:W-:Y:S05]  /*aaa0*/  @!P0 BRA `(.L_x_99) ;  /* 0xfffffffc00f08947 */ /* 0x008fea000383ffff */
[----:B------:R-:W-:Y:S05]  /*aab0*/  BRA `(.L_x_182) ;  /* 0xffffffa800107947 */ /* 0x000fea000383ffff */
.L_x_110:
[----:B-1----:R-:W-:Y:S04]  /*aac0*/  MOV R3, UR48 ;  /* 0x0000003000037c02 */ /* 0x002fe80008000f00 */
[----:B------:R1:W3:Y:S03]  /*aad0*/  SYNCS.PHASECHK.TRANS64.TRYWAIT P1, [R3+URZ+0x60], R6 ;  /* 0x00006006030075a7 */ /* 0x0002e600080211ff */
[----:B---3--:R-:W-:Y:S05]  /*aae0*/  @!P1 NANOSLEEP.SYNCS 0x989680 ;  /* 0x009896800000995d */ /* 0x008fea0003900000 */
[----:B------:R-:W3:Y:S02]  /*aaf0*/  @!P1 SYNCS.PHASECHK.TRANS64 P1, [R3+URZ+0x60], R6 ;  /* 0x00006006030095a7 */ /* 0x000ee400080210ff */
[----:B---3--:R-:W-:Y:S05]  /*ab00*/  @!P1 BRA `(.L_x_110) ;  /* 0xfffffffc00ec9947 */ /* 0x008fea000383ffff */
[----:B------:R-:W-:Y:S05]  /*ab10*/  BRA `(.L_x_109) ;  /* 0xffffffb400647947 */ /* 0x000fea000383ffff */
.L_x_112:
[----:B---3--:R3:W4:Y:S02]  /*ab20*/  SYNCS.PHASECHK.TRANS64.TRYWAIT P0, [R179+URZ+0xc0], R0 ;  /* 0x0000c000b30075a7 */ /* 0x00872400080011ff */
[----:B----4-:R-:W-:Y:S05]  /*ab30*/  @!P0 NANOSLEEP.SYNCS 0x989680 ;  /* 0x009896800000895d */ /* 0x010fea0003900000 */
[----:B------:R-:W4:Y:S02]  /*ab40*/  @!P0 SYNCS.PHASECHK.TRANS64 P0, [R179+URZ+0xc0], R0 ;  /* 0x0000c000b30085a7 */ /* 0x000f2400080010ff */
[----:B----4-:R-:W-:Y:S05]  /*ab50*/  @!P0 BRA `(.L_x_112) ;  /* 0xfffffffc00f08947 */ /* 0x010fea000383ffff */
[----:B------:R-:W-:Y:S05]  /*ab60*/  BRA `(.L_x_111) ;  /* 0xffffffb400c47947 */ /* 0x000fea000383ffff */
.L_x_121:
[----:B--2---:R2:W3:Y:S02]  /*ab70*/  SYNCS.PHASECHK.TRANS64.TRYWAIT P0, [R3+URZ+0x60], R0 ;  /* 0x00006000030075a7 */ /* 0x0044e400080011ff */
[----:B---3--:R-:W-:Y:S05]  /*ab80*/  @!P0 NANOSLEEP.SYNCS 0x989680 ;  /* 0x009896800000895d */ /* 0x008fea0003900000 */
[----:B------:R-:W3:Y:S02]  /*ab90*/  @!P0 SYNCS.PHASECHK.TRANS64 P0, [R3+URZ+0x60], R0 ;  /* 0x00006000030085a7 */ /* 0x000ee400080010ff */
[----:B---3--:R-:W-:Y:S05]  /*aba0*/  @!P0 BRA `(.L_x_121) ;  /* 0xfffffffc00f08947 */ /* 0x008fea000383ffff */
[----:B------:R-:W-:Y:S05]  /*abb0*/  BRA `(.L_x_120) ;  /* 0xffffffc800907947 */ /* 0x000fea000383ffff */
.L_x_130:
[----:B--2---:R2:W3:Y:S02]  /*abc0*/  SYNCS.PHASECHK.TRANS64.TRYWAIT P0, [R4+URZ+0x60], R3 ;  /* 0x00006003040075a7 */ /* 0x0044e400080011ff */
[----:B---3--:R-:W-:Y:S05]  /*abd0*/  @!P0 NANOSLEEP.SYNCS 0x989680 ;  /* 0x009896800000895d */ /* 0x008fea0003900000 */
[----:B------:R-:W3:Y:S02]  /*abe0*/  @!P0 SYNCS.PHASECHK.TRANS64 P0, [R4+URZ+0x60], R3 ;  /* 0x00006003040085a7 */ /* 0x000ee400080010ff */
[----:B---3--:R-:W-:Y:S05]  /*abf0*/  @!P0 BRA `(.L_x_130) ;  /* 0xfffffffc00f08947 */ /* 0x008fea000383ffff */
[----:B------:R-:W-:Y:S05]  /*ac00*/  BRA `(.L_x_129) ;  /* 0xffffffdc008c7947 */ /* 0x000fea000383ffff */
        .weak           $__internal_0_$__cuda_sm10x_tcgen05_guardrail_trap_col_being_dealloced_not_returned_by_alloc
        .type           $__internal_0_$__cuda_sm10x_tcgen05_guardrail_trap_col_being_dealloced_not_returned_by_alloc,@function
        .size           $__internal_0_$__cuda_sm10x_tcgen05_guardrail_trap_col_being_dealloced_not_returned_by_alloc,($__internal_1_$__cuda_sm10x_tcgen05_guardrail_trap_phase_invalid_during_alloc - $__internal_0_$__cuda_sm10x_tcgen05_guardrail_trap_col_being_dealloced_not_returned_by_alloc)
$__internal_0_$__cuda_sm10x_tcgen05_guardrail_trap_col_being_dealloced_not_returned_by_alloc:
[----:B------:R-:W-:Y:S05]  /*ac10*/  BPT.TRAP 0x1 ;  /* 0x000000040000795c */ /* 0x000fea0000300000 */
[----:B------:R-:W-:-:S04]  /*ac20*/  HFMA2 R3, -RZ, RZ, 0, 0 ;  /* 0x00000000ff037431 */ /* 0x000fc800000001ff */
[----:B------:R-:W-:Y:S05]  /*ac30*/  RET.REL.NODEC R2 `(_ZN7cutlass13device_kernelINS_4gemm6kernel13GemmUniversalIN4cute5tupleIJiiiiEEENS1_10collective13CollectiveMmaINS1_35MainloopSm100TmaUmmaWarpSpecializedILi6ELi2ELi2ENS5_IJNS4_1CILi2EEENSA_ILi1EEESC_EEEEENS5_IJNSA_ILi256EEENSA_ILi192EEENSA_ILi64EEEEEENS_6half_tENS5_IJlSC_lEEESJ_SK_NS4_8TiledMMAINS4_8MMA_AtomIJNS4_26SM100_MMA_F16BF16_2x1SM_SSISJ_SJ_fLi256ELi192ELNS4_4UMMA5MajorE0ELSP_0ELNSO_7ScaleInE0ELSQ_0EEEEEENS4_6LayoutINS5_IJSC_SC_SC_EEENS5_IJNSA_ILi0EEESV_SV_EEEEENS5_IJNS4_10UnderscoreESY_SY_EEEEENS4_18SM100_TMA_2SM_LOADENS4_14ComposedLayoutINS4_7SwizzleILi3ELi4ELi3EEENS4_18smem_ptr_flag_bitsILi16EEENST_INS5_IJNSA_ILi8EEESH_EEENS5_IJSH_SC_EEEEEEEvNS4_8identityES11_S1B_vS1C_EENS_8epilogue10collective18CollectiveEpilogueINS1E_23Sm100TmaWarpSpecializedILi3ELi2ELi64ELb1ELb0EEEJNS5_IJNSA_ILi128EEESG_SH_EEENS5_IJNST_IS1J_SC_EENST_ISH_SC_EEEEESJ_SK_SJ_SK_NS1E_6fusion15FusionCallbacksIS1I_NS1O_17LinearCombinationISJ_fSJ_fLNS_15FloatRoundStyleE2EEES1K_S1N_JEEENS4_5SM1004TMEM4LOAD26SM100_TMEM_LOAD_32dp32b64xENS4_13SM90_TMA_LOADES1B_NS4_39AutoVectorizingCopyWithAssumedAlignmentILi128EEENS4_14SM90_TMA_STOREES1B_S20_S20_EEEvvEEEEvNT_6ParamsE) ;  /* 0xffffff5002f07950 */ /* 0x000fea0003c3ffff */
        .weak           $__internal_1_$__cuda_sm10x_tcgen05_guardrail_trap_phase_invalid_during_alloc
        .type           $__internal_1_$__cuda_sm10x_tcgen05_guardrail_trap_phase_invalid_during_alloc,@function
        .size           $__internal_1_$__cuda_sm10x_tcgen05_guardrail_trap_phase_invalid_during_alloc,($__internal_2_$__cuda_sm10x_tcgen05_guardrail_trap_unallocated_columns_being_dealloced - $__internal_1_$__cuda_sm10x_tcgen05_guardrail_trap_phase_invalid_during_alloc)
$__internal_1_$__cuda_sm10x_tcgen05_guardrail_trap_phase_invalid_during_alloc:
[----:B------:R-:W-:Y:S05]  /*ac40*/  BPT.TRAP 0x1 ;  /* 0x000000040000795c */ /* 0x000fea0000300000 */
[----:B------:R-:W-:-:S04]  /*ac50*/  MOV R3, 0x0 ;  /* 0x0000000000037802 */ /* 0x000fc80000000f00 */
[----:B------:R-:W-:Y:S05]  /*ac60*/  RET.REL.NODEC R2 `(_ZN7cutlass13device_kernelINS_4gemm6kernel13GemmUniversalIN4cute5tupleIJiiiiEEENS1_10collective13CollectiveMmaINS1_35MainloopSm100TmaUmmaWarpSpecializedILi6ELi2ELi2ENS5_IJNS4_1CILi2EEENSA_ILi1EEESC_EEEEENS5_IJNSA_ILi256EEENSA_ILi192EEENSA_ILi64EEEEEENS_6half_tENS5_IJlSC_lEEESJ_SK_NS4_8TiledMMAINS4_8MMA_AtomIJNS4_26SM100_MMA_F16BF16_2x1SM_SSISJ_SJ_fLi256ELi192ELNS4_4UMMA5MajorE0ELSP_0ELNSO_7ScaleInE0ELSQ_0EEEEEENS4_6LayoutINS5_IJSC_SC_SC_EEENS5_IJNSA_ILi0EEESV_SV_EEEEENS5_IJNS4_10UnderscoreESY_SY_EEEEENS4_18SM100_TMA_2SM_LOADENS4_14ComposedLayoutINS4_7SwizzleILi3ELi4ELi3EEENS4_18smem_ptr_flag_bitsILi16EEENST_INS5_IJNSA_ILi8EEESH_EEENS5_IJSH_SC_EEEEEEEvNS4_8identityES11_S1B_vS1C_EENS_8epilogue10collective18CollectiveEpilogueINS1E_23Sm100TmaWarpSpecializedILi3ELi2ELi64ELb1ELb0EEEJNS5_IJNSA_ILi128EEESG_SH_EEENS5_IJNST_IS1J_SC_EENST_ISH_SC_EEEEESJ_SK_SJ_SK_NS1E_6fusion15FusionCallbacksIS1I_NS1O_17LinearCombinationISJ_fSJ_fLNS_15FloatRoundStyleE2EEES1K_S1N_JEEENS4_5SM1004TMEM4LOAD26SM100_TMEM_LOAD_32dp32b64xENS4_13SM90_TMA_LOADES1B_NS4_39AutoVectorizingCopyWithAssumedAlignmentILi128EEENS4_14SM90_TMA_STOREES1B_S20_S20_EEEvvEEEEvNT_6ParamsE) ;  /* 0xffffff5002e47950 */ /* 0x000fea0003c3ffff */
        .weak           $__internal_2_$__cuda_sm10x_tcgen05_guardrail_trap_unallocated_columns_being_dealloced
        .type           $__internal_2_$__cuda_sm10x_tcgen05_guardrail_trap_unallocated_columns_being_dealloced,@function
        .size           $__internal_2_$__cuda_sm10x_tcgen05_guardrail_trap_unallocated_columns_being_dealloced,(.L_x_184 - $__internal_2_$__cuda_sm10x_tcgen05_guardrail_trap_unallocated_columns_being_dealloced)
$__internal_2_$__cuda_sm10x_tcgen05_guardrail_trap_unallocated_columns_being_dealloced:
[----:B------:R-:W-:Y:S05]  /*ac70*/  BPT.TRAP 0x1 ;  /* 0x000000040000795c */ /* 0x000fea0000300000 */
[----:B------:R-:W-:-:S04]  /*ac80*/  HFMA2 R3, -RZ, RZ, 0, 0 ;  /* 0x00000000ff037431 */ /* 0x000fc800000001ff */
[----:B------:R-:W-:Y:S05]  /*ac90*/  RET.REL.NODEC R2 `(_ZN7cutlass13device_kernelINS_4gemm6kernel13GemmUniversalIN4cute5tupleIJiiiiEEENS1_10collective13CollectiveMmaINS1_35MainloopSm100TmaUmmaWarpSpecializedILi6ELi2ELi2ENS5_IJNS4_1CILi2EEENSA_ILi1EEESC_EEEEENS5_IJNSA_ILi256EEENSA_ILi192EEENSA_ILi64EEEEEENS_6half_tENS5_IJlSC_lEEESJ_SK_NS4_8TiledMMAINS4_8MMA_AtomIJNS4_26SM100_MMA_F16BF16_2x1SM_SSISJ_SJ_fLi256ELi192ELNS4_4UMMA5MajorE0ELSP_0ELNSO_7ScaleInE0ELSQ_0EEEEEENS4_6LayoutINS5_IJSC_SC_SC_EEENS5_IJNSA_ILi0EEESV_SV_EEEEENS5_IJNS4_10UnderscoreESY_SY_EEEEENS4_18SM100_TMA_2SM_LOADENS4_14ComposedLayoutINS4_7SwizzleILi3ELi4ELi3EEENS4_18smem_ptr_flag_bitsILi16EEENST_INS5_IJNSA_ILi8EEESH_EEENS5_IJSH_SC_EEEEEEEvNS4_8identityES11_S1B_vS1C_EENS_8epilogue10collective18CollectiveEpilogueINS1E_23Sm100TmaWarpSpecializedILi3ELi2ELi64ELb1ELb0EEEJNS5_IJNSA_ILi128EEESG_SH_EEENS5_IJNST_IS1J_SC_EENST_ISH_SC_EEEEESJ_SK_SJ_SK_NS1E_6fusion15FusionCallbacksIS1I_NS1O_17LinearCombinationISJ_fSJ_fLNS_15FloatRoundStyleE2EEES1K_S1N_JEEENS4_5SM1004TMEM4LOAD26SM100_TMEM_LOAD_32dp32b64xENS4_13SM90_TMA_LOADES1B_NS4_39AutoVectorizingCopyWithAssumedAlignmentILi128EEENS4_14SM90_TMA_STOREES1B_S20_S20_EEEvvEEEEvNT_6ParamsE) ;  /* 0xffffff5002d87950 */ /* 0x000fea0003c3ffff */
.L_x_183:
[----:B------:R-:W-:-:S00]  /*aca0*/  BRA `(.L_x_183) ;  /* 0xfffffffc00fc7947 */ /* 0x000fc0000383ffff */
[----:B------:R-:W-:-:S00]  /*acb0*/  NOP ;  /* 0x0000000000007918 */ /* 0x000fc00000000000 */
        /* <DEDUP_REMOVED lines=12> */
.L_x_184:


//--------------------- .nv.global.init           --------------------------
	.section	.nv.global.init,"aw",@progbits
.nv.global.init:
	.type		$str$27,@object
	.size		$str$27,($str$28 - $str$27)
$str$27:
        /*0000*/ 	.byte	0x28, 0x61, 0x64, 0x64, 0x72, 0x65, 0x73, 0x73, 0x20, 0x26, 0x20, 0x6d, 0x61, 0x73, 0x6b, 0x29
        /*0010*/ 	.byte	0x20, 0x3d, 0x3d, 0x20, 0x30, 0x00
	.type		$str$28,@object
	.size		$str$28,($str$26 - $str$28)
$str$28:
        /*0016*/ 	.byte	0x2f, 0x74, 0x6d, 0x70, 0x2f, 0x63, 0x75, 0x74, 0x6c, 0x61, 0x73, 0x73, 0x5f, 0x73, 0x77, 0x65
        /*0026*/ 	.byte	0x65, 0x70, 0x5f, 0x73, 0x72, 0x63, 0x2f, 0x69, 0x6e, 0x63, 0x6c, 0x75, 0x64, 0x65, 0x2f, 0x63
        /*0036*/ 	.byte	0x75, 0x74, 0x65, 0x2f, 0x70, 0x6f, 0x69, 0x6e, 0x74, 0x65, 0x72, 0x5f, 0x66, 0x6c, 0x61, 0x67
        /*0046*/ 	.byte	0x67, 0x65, 0x64, 0x2e, 0x68, 0x70, 0x70, 0x00
	.type		$str$26,@object
	.size		$str$26,($str$25 - $str$26)
$str$26:
        /*004e*/ 	.byte	0x2f, 0x74, 0x6d, 0x70, 0x2f, 0x63, 0x75, 0x74, 0x6c, 0x61, 0x73, 0x73, 0x5f, 0x73, 0x77, 0x65
        /*005e*/ 	.byte	0x65, 0x70, 0x5f, 0x73, 0x72, 0x63, 0x2f, 0x69, 0x6e, 0x63, 0x6c, 0x75, 0x64, 0x65, 0x2f, 0x63
        /*006e*/ 	.byte	0x75, 0x74, 0x65, 0x2f, 0x61, 0x74, 0x6f, 0x6d, 0x2f, 0x63, 0x6f, 0x70, 0x79, 0x5f, 0x74, 0x72
        /*007e*/ 	.byte	0x61, 0x69, 0x74, 0x73, 0x5f, 0x73, 0x6d, 0x31, 0x30, 0x30, 0x2e, 0x68, 0x70, 0x70, 0x00
	.type		$str$25,@object
	.size		$str$25,(__unnamed_1 - $str$25)
$str$25:
        /*008d*/ 	.byte	0x28, 0x28, 0x75, 0x69, 0x6e, 0x74, 0x33, 0x32, 0x5f, 0x74, 0x28, 0x74, 0x68, 0x72, 0x65, 0x61
        /*009d*/ 	.byte	0x64, 0x49, 0x64, 0x78, 0x2e, 0x78, 0x29, 0x20, 0x2f, 0x20, 0x33, 0x32, 0x29, 0x20, 0x25, 0x20
        /*00ad*/ 	.byte	0x34, 0x29, 0x20, 0x3d, 0x3d, 0x20, 0x28, 0x28, 0x28, 0x74, 0x6d, 0x65, 0x6d, 0x5f, 0x61, 0x64
        /*00bd*/ 	.byte	0x64, 0x72, 0x20, 0x3e, 0x3e, 0x20, 0x31, 0x36, 0x29, 0x20, 0x2f, 0x20, 0x33, 0x32, 0x29, 0x20
        /*00cd*/ 	.byte	0x25, 0x20, 0x34, 0x29, 0x00
	.type		__unnamed_1,@object
	.size		__unnamed_1,(__unnamed_2 - __unnamed_1)
__unnamed_1:
        /*00d2*/ 	.byte	0x61, 0x75, 0x74, 0x6f, 0x20, 0x63, 0x75, 0x74, 0x65, 0x3a, 0x3a, 0x61, 0x73, 0x5f, 0x70, 0x6f
        /* <DEDUP_REMOVED lines=24> */
        /*0262*/ 	.byte	0x3e, 0x3e, 0x3e, 0x3e, 0x5d, 0x00
	.type		__unnamed_2,@object
	.size		__unnamed_2,(.L_2 - __unnamed_2)
__unnamed_2:
        /* <DEDUP_REMOVED lines=43> */
        /*0518*/ 	.byte	0x74, 0x65, 0x3a, 0x3a, 0x43, 0x3c, 0x30, 0x3e, 0x3e, 0x3e, 0x3e, 0x5d, 0x00
.L_2:


//--------------------- .nv.shared._ZN7cutlass13device_kernelINS_4gemm6kernel13GemmUniversalIN4cute5tupleIJiiiiEEENS1_10collective13CollectiveMmaINS1_35MainloopSm100TmaUmmaWarpSpecializedILi6ELi2ELi2ENS5_IJNS4_1CILi2EEENSA_ILi1EEESC_EEEEENS5_IJNSA_ILi256EEENSA_ILi192EEENSA_ILi64EEEEEENS_6half_tENS5_IJlSC_lEEESJ_SK_NS4_8TiledMMAINS4_8MMA_AtomIJNS4_26SM100_MMA_F16BF16_2x1SM_SSISJ_SJ_fLi256ELi192ELNS4_4UMMA5MajorE0ELSP_0ELNSO_7ScaleInE0ELSQ_0EEEEEENS4_6LayoutINS5_IJSC_SC_SC_EEENS5_IJNSA_ILi0EEESV_SV_EEEEENS5_IJNS4_10UnderscoreESY_SY_EEEEENS4_18SM100_TMA_2SM_LOADENS4_14ComposedLayoutINS4_7SwizzleILi3ELi4ELi3EEENS4_18smem_ptr_flag_bitsILi16EEENST_INS5_IJNSA_ILi8EEESH_EEENS5_IJSH_SC_EEEEEEEvNS4_8identityES11_S1B_vS1C_EENS_8epilogue10collective18CollectiveEpilogueINS1E_23Sm100TmaWarpSpecializedILi3ELi2ELi64ELb1ELb0EEEJNS5_IJNSA_ILi128EEESG_SH_EEENS5_IJNST_IS1J_SC_EENST_ISH_SC_EEEEESJ_SK_SJ_SK_NS1E_6fusion15FusionCallbacksIS1I_NS1O_17LinearCombinationISJ_fSJ_fLNS_15FloatRoundStyleE2EEES1K_S1N_JEEENS4_5SM1004TMEM4LOAD26SM100_TMEM_LOAD_32dp32b64xENS4_13SM90_TMA_LOADES1B_NS4_39AutoVectorizingCopyWithAssumedAlignmentILi128EEENS4_14SM90_TMA_STOREES1B_S20_S20_EEEvvEEEEvNT_6ParamsE --------------------------
	.section	.nv.shared._ZN7cutlass13device_kernelINS_4gemm6kernel13GemmUniversalIN4cute5tupleIJiiiiEEENS1_10collective13CollectiveMmaINS1_35MainloopSm100TmaUmmaWarpSpecializedILi6ELi2ELi2ENS5_IJNS4_1CILi2EEENSA_ILi1EEESC_EEEEENS5_IJNSA_ILi256EEENSA_ILi192EEENSA_ILi64EEEEEENS_6half_tENS5_IJlSC_lEEESJ_SK_NS4_8TiledMMAINS4_8MMA_AtomIJNS4_26SM100_MMA_F16BF16_2x1SM_SSISJ_SJ_fLi256ELi192ELNS4_4UMMA5MajorE0ELSP_0ELNSO_7ScaleInE0ELSQ_0EEEEEENS4_6LayoutINS5_IJSC_SC_SC_EEENS5_IJNSA_ILi0EEESV_SV_EEEEENS5_IJNS4_10UnderscoreESY_SY_EEEEENS4_18SM100_TMA_2SM_LOADENS4_14ComposedLayoutINS4_7SwizzleILi3ELi4ELi3EEENS4_18smem_ptr_flag_bitsILi16EEENST_INS5_IJNSA_ILi8EEESH_EEENS5_IJSH_SC_EEEEEEEvNS4_8identityES11_S1B_vS1C_EENS_8epilogue10collective18CollectiveEpilogueINS1E_23Sm100TmaWarpSpecializedILi3ELi2ELi64ELb1ELb0EEEJNS5_IJNSA_ILi128EEESG_SH_EEENS5_IJNST_IS1J_SC_EENST_ISH_SC_EEEEESJ_SK_SJ_SK_NS1E_6fusion15FusionCallbacksIS1I_NS1O_17LinearCombinationISJ_fSJ_fLNS_15FloatRoundStyleE2EEES1K_S1N_JEEENS4_5SM1004TMEM4LOAD26SM100_TMEM_LOAD_32dp32b64xENS4_13SM90_TMA_LOADES1B_NS4_39AutoVectorizingCopyWithAssumedAlignmentILi128EEENS4_14SM90_TMA_STOREES1B_S20_S20_EEEvvEEEEvNT_6ParamsE,"aw",@nobits
	.sectionflags	@""
	.align	16
	.zero		1024


//--------------------- .nv.shared.reserved.0     --------------------------
	.section	.nv.shared.reserved.0,"aw",@nobits
	.weak		__nv_reservedSMEM_offset_0_alias
	.size		__nv_reservedSMEM_offset_0_alias, 0, 64
	.other		__nv_reservedSMEM_offset_0_alias,@"STO_CUDA_RESERVED_SHARED STV_DEFAULT"
__nv_reservedSMEM_offset_0_alias:
	.zero		0
.nv.shared.reserved.0:
	.zero		64
	.weak		__nv_reservedSMEM_tcgen05_partition
	.type		__nv_reservedSMEM_tcgen05_partition,@object
	.size		__nv_reservedSMEM_tcgen05_partition,(.L_0 - __nv_reservedSMEM_tcgen05_partition)
__nv_reservedSMEM_tcgen05_partition:
	.zero		32
.L_0:


//--------------------- .nv.global                --------------------------
	.section	.nv.global,"aw",@nobits
.nv.global:
	.type		_ZN40_INTERNAL_08c1a514_4_k_cu_3660f09b_162974cute1_E,@object
	.size		_ZN40_INTERNAL_08c1a514_4_k_cu_3660f09b_162974cute1_E,(_ZN40_INTERNAL_08c1a514_4_k_cu_3660f09b_162974cuda3std3__45__cpo6cbeginE - _ZN40_INTERNAL_08c1a514_4_k_cu_3660f09b_162974cute1_E)
_ZN40_INTERNAL_08c1a514_4_k_cu_3660f09b_162974cute1_E:
	.zero		1
	.type		_ZN40_INTERNAL_08c1a514_4_k_cu_3660f09b_162974cuda3std3__45__cpo6cbeginE,@object
	.size		_ZN40_INTERNAL_08c1a514_4_k_cu_3660f09b_162974cuda3std3__45__cpo6cbeginE,(_ZN40_INTERNAL_08c1a514_4_k_cu_3660f09b_162974cuda3std3__48in_placeE - _ZN40_INTERNAL_08c1a514_4_k_cu_3660f09b_162974cuda3std3__45__cpo6cbeginE)
_ZN40_INTERNAL_08c1a514_4_k_cu_3660f09b_162974cuda3std3__45__cpo6cbeginE:
	.zero		1
	.type		_ZN40_INTERNAL_08c1a514_4_k_cu_3660f09b_162974cuda3std3__48in_placeE,@object
	.size		_ZN40_INTERNAL_08c1a514_4_k_cu_3660f09b_162974cuda3std3__48in_placeE,(_ZN40_INTERNAL_08c1a514_4_k_cu_3660f09b_162974cuda3std6ranges3__45__cpo9iter_moveE - _ZN40_INTERNAL_08c1a514_4_k_cu_3660f09b_162974cuda3std3__48in_placeE)
_ZN40_INTERNAL_08c1a514_4_k_cu_3660f09b_162974cuda3std3__48in_placeE:
	.zero		1
	.type		_ZN40_INTERNAL_08c1a514_4_k_cu_3660f09b_162974cuda3std6ranges3__45__cpo9iter_moveE,@object
	.size		_ZN40_INTERNAL_08c1a514_4_k_cu_3660f09b_162974cuda3std6ranges3__45__cpo9iter_moveE,(_ZN40_INTERNAL_08c1a514_4_k_cu_3660f09b_162974cuda3std3__45__cpo5beginE - _ZN40_INTERNAL_08c1a514_4_k_cu_3660f09b_162974cuda3std6ranges3__45__cpo9iter_moveE)
_ZN40_INTERNAL_08c1a514_4_k_cu_3660f09b_162974cuda3std6ranges3__45__cpo9iter_moveE:
	.zero		1
	.type		_ZN40_INTERNAL_08c1a514_4_k_cu_3660f09b_162974cuda3std3__45__cpo5beginE,@object
	.size		_ZN40_INTERNAL_08c1a514_4_k_cu_3660f09b_162974cuda3std3__45__cpo5beginE,(_ZN40_INTERNAL_08c1a514_4_k_cu_3660f09b_162974cuda3std3__442_GLOBAL__N__08c1a514_4_k_cu_3660f09b_162976ignoreE - _ZN40_INTERNAL_08c1a514_4_k_cu_3660f09b_162974cuda3std3__45__cpo5beginE)
_ZN40_INTERNAL_08c1a514_4_k_cu_3660f09b_162974cuda3std3__45__cpo5beginE:
	.zero		1
	.type		_ZN40_INTERNAL_08c1a514_4_k_cu_3660f09b_162974cuda3std3__442_GLOBAL__N__08c1a514_4_k_cu_3660f09b_162976ignoreE,@object
	.size		_ZN40_INTERNAL_08c1a514_4_k_cu_3660f09b_162974cuda3std3__442_GLOBAL__N__08c1a514_4_k_cu_3660f09b_162976ignoreE,(_ZN40_INTERNAL_08c1a514_4_k_cu_3660f09b_162974cute7productE - _ZN40_INTERNAL_08c1a514_4_k_cu_3660f09b_162974cuda3std3__442_GLOBAL__N__08c1a514_4_k_cu_3660f09b_162976ignoreE)
_ZN40_INTERNAL_08c1a514_4_k_cu_3660f09b_162974cuda3std3__442_GLOBAL__N__08c1a514_4_k_cu_3660f09b_162976ignoreE:
	.zero		1
	.type		_ZN40_INTERNAL_08c1a514_4_k_cu_3660f09b_162974cute7productE,@object
	.size		_ZN40_INTERNAL_08c1a514_4_k_cu_3660f09b_162974cute7productE,(_ZN40_INTERNAL_08c1a514_4_k_cu_3660f09b_162974cuda3std3__45__cpo3endE - _ZN40_INTERNAL_08c1a514_4_k_cu_3660f09b_162974cute7productE)
_ZN40_INTERNAL_08c1a514_4_k_cu_3660f09b_162974cute7productE:
	.zero		1
	.type		_ZN40_INTERNAL_08c1a514_4_k_cu_3660f09b_162974cuda3std3__45__cpo3endE,@object
	.size		_ZN40_INTERNAL_08c1a514_4_k_cu_3660f09b_162974cuda3std3__45__cpo3endE,(_ZN40_INTERNAL_08c1a514_4_k_cu_3660f09b_162974cuda3std3__419piecewise_constructE - _ZN40_INTERNAL_08c1a514_4_k_cu_3660f09b_162974cuda3std3__45__cpo3endE)
_ZN40_INTERNAL_08c1a514_4_k_cu_3660f09b_162974cuda3std3__45__cpo3endE:
	.zero		1
	.type		_ZN40_INTERNAL_08c1a514_4_k_cu_3660f09b_162974cuda3std3__419piecewise_constructE,@object
	.size		_ZN40_INTERNAL_08c1a514_4_k_cu_3660f09b_162974cuda3std3__419piecewise_constructE,(_ZN40_INTERNAL_08c1a514_4_k_cu_3660f09b_162974cuda3std3__45__cpo4cendE - _ZN40_INTERNAL_08c1a514_4_k_cu_3660f09b_162974cuda3std3__419piecewise_constructE)
_ZN40_INTERNAL_08c1a514_4_k_cu_3660f09b_162974cuda3std3__419piecewise_constructE:
	.zero		1
	.type		_ZN40_INTERNAL_08c1a514_4_k_cu_3660f09b_162974cuda3std3__45__cpo4cendE,@object
	.size		_ZN40_INTERNAL_08c1a514_4_k_cu_3660f09b_162974cuda3std3__45__cpo4cendE,(_ZN40_INTERNAL_08c1a514_4_k_cu_3660f09b_162974cuda3std6ranges3__45__cpo4swapE - _ZN40_INTERNAL_08c1a514_4_k_cu_3660f09b_162974cuda3std3__45__cpo4cendE)
_ZN40_INTERNAL_08c1a514_4_k_cu_3660f09b_162974cuda3std3__45__cpo4cendE:
	.zero		1
	.type		_ZN40_INTERNAL_08c1a514_4_k_cu_3660f09b_162974cuda3std6ranges3__45__cpo4swapE,@object
	.size		_ZN40_INTERNAL_08c1a514_4_k_cu_3660f09b_162974cuda3std6ranges3__45__cpo4swapE,(.L_10 - _ZN40_INTERNAL_08c1a514_4_k_cu_3660f09b_162974cuda3std6ranges3__45__cpo4swapE)
_ZN40_INTERNAL_08c1a514_4_k_cu_3660f09b_162974cuda3std6ranges3__45__cpo4swapE:
	.zero		1
.L_10:


//--------------------- .nv.constant0._ZN7cutlass13device_kernelINS_4gemm6kernel13GemmUniversalIN4cute5tupleIJiiiiEEENS1_10collective13CollectiveMmaINS1_35MainloopSm100TmaUmmaWarpSpecializedILi6ELi2ELi2ENS5_IJNS4_1CILi2EEENSA_ILi1EEESC_EEEEENS5_IJNSA_ILi256EEENSA_ILi192EEENSA_ILi64EEEEEENS_6half_tENS5_IJlSC_lEEESJ_SK_NS4_8TiledMMAINS4_8MMA_AtomIJNS4_26SM100_MMA_F16BF16_2x1SM_SSISJ_SJ_fLi256ELi192ELNS4_4UMMA5MajorE0ELSP_0ELNSO_7ScaleInE0ELSQ_0EEEEEENS4_6LayoutINS5_IJSC_SC_SC_EEENS5_IJNSA_ILi0EEESV_SV_EEEEENS5_IJNS4_10UnderscoreESY_SY_EEEEENS4_18SM100_TMA_2SM_LOADENS4_14ComposedLayoutINS4_7SwizzleILi3ELi4ELi3EEENS4_18smem_ptr_flag_bitsILi16EEENST_INS5_IJNSA_ILi8EEESH_EEENS5_IJSH_SC_EEEEEEEvNS4_8identityES11_S1B_vS1C_EENS_8epilogue10collective18CollectiveEpilogueINS1E_23Sm100TmaWarpSpecializedILi3ELi2ELi64ELb1ELb0EEEJNS5_IJNSA_ILi128EEESG_SH_EEENS5_IJNST_IS1J_SC_EENST_ISH_SC_EEEEESJ_SK_SJ_SK_NS1E_6fusion15FusionCallbacksIS1I_NS1O_17LinearCombinationISJ_fSJ_fLNS_15FloatRoundStyleE2EEES1K_S1N_JEEENS4_5SM1004TMEM4LOAD26SM100_TMEM_LOAD_32dp32b64xENS4_13SM90_TMA_LOADES1B_NS4_39AutoVectorizingCopyWithAssumedAlignmentILi128EEENS4_14SM90_TMA_STOREES1B_S20_S20_EEEvvEEEEvNT_6ParamsE --------------------------
	.section	.nv.constant0._ZN7cutlass13device_kernelINS_4gemm6kernel13GemmUniversalIN4cute5tupleIJiiiiEEENS1_10collective13CollectiveMmaINS1_35MainloopSm100TmaUmmaWarpSpecializedILi6ELi2ELi2ENS5_IJNS4_1CILi2EEENSA_ILi1EEESC_EEEEENS5_IJNSA_ILi256EEENSA_ILi192EEENSA_ILi64EEEEEENS_6half_tENS5_IJlSC_lEEESJ_SK_NS4_8TiledMMAINS4_8MMA_AtomIJNS4_26SM100_MMA_F16BF16_2x1SM_SSISJ_SJ_fLi256ELi192ELNS4_4UMMA5MajorE0ELSP_0ELNSO_7ScaleInE0ELSQ_0EEEEEENS4_6LayoutINS5_IJSC_SC_SC_EEENS5_IJNSA_ILi0EEESV_SV_EEEEENS5_IJNS4_10UnderscoreESY_SY_EEEEENS4_18SM100_TMA_2SM_LOADENS4_14ComposedLayoutINS4_7SwizzleILi3ELi4ELi3EEENS4_18smem_ptr_flag_bitsILi16EEENST_INS5_IJNSA_ILi8EEESH_EEENS5_IJSH_SC_EEEEEEEvNS4_8identityES11_S1B_vS1C_EENS_8epilogue10collective18CollectiveEpilogueINS1E_23Sm100TmaWarpSpecializedILi3ELi2ELi64ELb1ELb0EEEJNS5_IJNSA_ILi128EEESG_SH_EEENS5_IJNST_IS1J_SC_EENST_ISH_SC_EEEEESJ_SK_SJ_SK_NS1E_6fusion15FusionCallbacksIS1I_NS1O_17LinearCombinationISJ_fSJ_fLNS_15FloatRoundStyleE2EEES1K_S1N_JEEENS4_5SM1004TMEM4LOAD26SM100_TMEM_LOAD_32dp32b64xENS4_13SM90_TMA_LOADES1B_NS4_39AutoVectorizingCopyWithAssumedAlignmentILi128EEENS4_14SM90_TMA_STOREES1B_S20_S20_EEEvvEEEEvNT_6ParamsE,"a",@progbits
	.sectionflags	@""
	.align	4
.nv.constant0._ZN7cutlass13device_kernelINS_4gemm6kernel13GemmUniversalIN4cute5tupleIJiiiiEEENS1_10collective13CollectiveMmaINS1_35MainloopSm100TmaUmmaWarpSpecializedILi6ELi2ELi2ENS5_IJNS4_1CILi2EEENSA_ILi1EEESC_EEEEENS5_IJNSA_ILi256EEENSA_ILi192EEENSA_ILi64EEEEEENS_6half_tENS5_IJlSC_lEEESJ_SK_NS4_8TiledMMAINS4_8MMA_AtomIJNS4_26SM100_MMA_F16BF16_2x1SM_SSISJ_SJ_fLi256ELi192ELNS4_4UMMA5MajorE0ELSP_0ELNSO_7ScaleInE0ELSQ_0EEEEEENS4_6LayoutINS5_IJSC_SC_SC_EEENS5_IJNSA_ILi0EEESV_SV_EEEEENS5_IJNS4_10UnderscoreESY_SY_EEEEENS4_18SM100_TMA_2SM_LOADENS4_14ComposedLayoutINS4_7SwizzleILi3ELi4ELi3EEENS4_18smem_ptr_flag_bitsILi16EEENST_INS5_IJNSA_ILi8EEESH_EEENS5_IJSH_SC_EEEEEEEvNS4_8identityES11_S1B_vS1C_EENS_8epilogue10collective18CollectiveEpilogueINS1E_23Sm100TmaWarpSpecializedILi3ELi2ELi64ELb1ELb0EEEJNS5_IJNSA_ILi128EEESG_SH_EEENS5_IJNST_IS1J_SC_EENST_ISH_SC_EEEEESJ_SK_SJ_SK_NS1E_6fusion15FusionCallbacksIS1I_NS1O_17LinearCombinationISJ_fSJ_fLNS_15FloatRoundStyleE2EEES1K_S1N_JEEENS4_5SM1004TMEM4LOAD26SM100_TMEM_LOAD_32dp32b64xENS4_13SM90_TMA_LOADES1B_NS4_39AutoVectorizingCopyWithAssumedAlignmentILi128EEENS4_14SM90_TMA_STOREES1B_S20_S20_EEEvvEEEEvNT_6ParamsE:
	.zero		2944


//--------------------- SYMBOLS --------------------------

	.type		.nv.reservedSmem.offset0,@object
	.size		.nv.reservedSmem.offset0,0x4
	.type		.nv.reservedSmem.cap,@object
	.size		.nv.reservedSmem.cap,0x4
	.type		__assertfail,@function
